// auto-generated by cutlass_sweep.gemm — config: {"arch": "sm_90", "cluster_m": 1, "cluster_n": 1, "dtype": "e5m2", "dtype_b": "e4m3", "layout": "tt", "stages": 0, "tile_k": 128, "tile_m": 64, "tile_n": 128}
#include "cutlass/cutlass.h"
#include "cutlass/gemm/collective/collective_builder.hpp"
#include "cutlass/gemm/device/gemm_universal_adapter.h"
#include "cutlass/gemm/kernel/gemm_universal.hpp"
#include "cutlass/epilogue/collective/collective_builder.hpp"

using ElemA = cutlass::float_e5m2_t;
using ElemB = cutlass::float_e4m3_t;
using ElemCD = cutlass::float_e5m2_t;
using Acc  = float;
using TileShape    = cute::Shape<cute::_64, cute::_128, cute::_128>;
using ClusterShape = cute::Shape<cute::_1, cute::_1, cute::_1>;

using CollectiveEpilogue = typename cutlass::epilogue::collective::CollectiveBuilder<
    cutlass::arch::Sm90, cutlass::arch::OpClassTensorOp,
    TileShape, ClusterShape,
    cutlass::epilogue::collective::EpilogueTileAuto,
    Acc, Acc,
    ElemCD, cutlass::layout::RowMajor, 128 / cutlass::sizeof_bits<ElemCD>::value,
    ElemCD, cutlass::layout::RowMajor, 128 / cutlass::sizeof_bits<ElemCD>::value,
    cutlass::epilogue::collective::EpilogueScheduleAuto
  >::CollectiveOp;

using CollectiveMainloop = typename cutlass::gemm::collective::CollectiveBuilder<
    cutlass::arch::Sm90, cutlass::arch::OpClassTensorOp,
    ElemA, cutlass::layout::ColumnMajor, 128 / cutlass::sizeof_bits<ElemA>::value,
    ElemB, cutlass::layout::ColumnMajor, 128 / cutlass::sizeof_bits<ElemB>::value,
    Acc,
    TileShape, ClusterShape,
    cutlass::gemm::collective::StageCountAutoCarveout<static_cast<int>(sizeof(typename CollectiveEpilogue::SharedStorage))>,
    cutlass::gemm::collective::KernelScheduleAuto
  >::CollectiveOp;

using GemmKernel = cutlass::gemm::kernel::GemmUniversal<
    cute::Shape<int,int,int,int>,
    CollectiveMainloop,
    CollectiveEpilogue
>;
using Gemm = cutlass::gemm::device::GemmUniversalAdapter<GemmKernel>;

// Force the device kernel symbol into the cubin without needing a host main.
auto* _anchor = &cutlass::device_kernel<GemmKernel>;


// ===== COMPILED SASS (sm_90a) =====

	.target	sm_90a

	.elftype	@"ET_EXEC"


//--------------------- .note.nv.tkinfo           --------------------------
	.section	.note.nv.tkinfo,"",@"SHT_NOTE"
	.sectionflags	@"SHF_NOTE_NV_TKINFO"
	.tkinfo
        /*0018*/ 	.word	0x00000002
        /*0030*/ 	.string	""
        /*0030*/ 	.string	"ptxas"
        /*0030*/ 	.string	"Cuda compilation tools, release 13.0, V13.0.88"
        /*0030*/ 	.string	"Build cuda_13.0.r13.0/compiler.36424714_0"
        /*0030*/ 	.string	"-arch sm_90a -m 64 "



//--------------------- .note.nv.cuinfo           --------------------------
	.section	.note.nv.cuinfo,"",@"SHT_NOTE"
	.sectionflags	@"SHF_NOTE_NV_CUINFO"
        /*0018*/ 	.short	0x0002
        /*001a*/ 	.short	0x005a
        /*001c*/ 	.short	0x0082
	.zero		2


//--------------------- .nv.info                  --------------------------
	.section	.nv.info,"",@"SHT_CUDA_INFO"
	.align	4


	//----- nvinfo : EIATTR_REGCOUNT
	.align		4
        /*0000*/ 	.byte	0x04, 0x2f
        /*0002*/ 	.short	(.L_16 - .L_15)
	.align		4
.L_15:
        /*0004*/ 	.word	index@(_ZN7cutlass13device_kernelINS_4gemm6kernel13GemmUniversalIN4cute5tupleIJiiiiEEENS1_10collective13CollectiveMmaINS1_39MainloopSm90TmaGmmaRmemAWarpSpecializedILi9ENS5_IJNS4_1CILi1EEESB_SB_EEENS1_32KernelTmaWarpSpecializedPingpongEEENS5_IJNSA_ILi64EEENSA_ILi128EEESG_EEENS_12float_e5m2_tENS5_IJSB_llEEENS_12float_e4m3_tENS5_IJlSB_lEEENS4_8TiledMMAINS4_8MMA_AtomIJNS4_4SM904GMMA31MMA_64x128x32_F32E5M2E4M3_RS_TNILNSP_7ScaleInE1ELSR_1EEEEEENS4_6LayoutISC_NS5_IJNSA_ILi0EEESV_SV_EEEEENS5_IJNS4_10UnderscoreESY_SY_EEEEENS4_13SM90_TMA_LOADENS4_14ComposedLayoutINS4_7SwizzleILi2ELi4ELi3EEENS4_18smem_ptr_flag_bitsILi8EEENSU_INS5_IJSF_NSA_ILi8EEEEEENS5_IJSB_SF_EEEEEEENS4_9Copy_AtomIJNS4_39AutoVectorizingCopyWithAssumedAlignmentILi128EEESI_EEENS4_8identityES11_NS12_INS13_ILi3ELi4ELi3EEES16_NSU_INS5_IJS17_SG_EEENS5_IJSG_SB_EEEEEEEvS1G_EENS_8epilogue10collective6detail29Sm90TmaWarpSpecializedAdapterINS1O_15DefaultEpilogueISI_SL_SL_NS1N_6thread17LinearCombinationISI_Li1EffLNS1S_9ScaleType4KindE0ELNS_15FloatRoundStyleE2ESI_EENS1_15EpilogueDefaultEEEEEvvEEEEvNT_6ParamsE)
        /*0008*/ 	.word	0x000000a8


	//----- nvinfo : EIATTR_FRAME_SIZE
	.align		4
.L_16:
        /*000c*/ 	.byte	0x04, 0x11
        /*000e*/ 	.short	(.L_18 - .L_17)
	.align		4
.L_17:
        /*0010*/ 	.word	index@(_ZN7cutlass13device_kernelINS_4gemm6kernel13GemmUniversalIN4cute5tupleIJiiiiEEENS1_10collective13CollectiveMmaINS1_39MainloopSm90TmaGmmaRmemAWarpSpecializedILi9ENS5_IJNS4_1CILi1EEESB_SB_EEENS1_32KernelTmaWarpSpecializedPingpongEEENS5_IJNSA_ILi64EEENSA_ILi128EEESG_EEENS_12float_e5m2_tENS5_IJSB_llEEENS_12float_e4m3_tENS5_IJlSB_lEEENS4_8TiledMMAINS4_8MMA_AtomIJNS4_4SM904GMMA31MMA_64x128x32_F32E5M2E4M3_RS_TNILNSP_7ScaleInE1ELSR_1EEEEEENS4_6LayoutISC_NS5_IJNSA_ILi0EEESV_SV_EEEEENS5_IJNS4_10UnderscoreESY_SY_EEEEENS4_13SM90_TMA_LOADENS4_14ComposedLayoutINS4_7SwizzleILi2ELi4ELi3EEENS4_18smem_ptr_flag_bitsILi8EEENSU_INS5_IJSF_NSA_ILi8EEEEEENS5_IJSB_SF_EEEEEEENS4_9Copy_AtomIJNS4_39AutoVectorizingCopyWithAssumedAlignmentILi128EEESI_EEENS4_8identityES11_NS12_INS13_ILi3ELi4ELi3EEES16_NSU_INS5_IJS17_SG_EEENS5_IJSG_SB_EEEEEEEvS1G_EENS_8epilogue10collective6detail29Sm90TmaWarpSpecializedAdapterINS1O_15DefaultEpilogueISI_SL_SL_NS1N_6thread17LinearCombinationISI_Li1EffLNS1S_9ScaleType4KindE0ELNS_15FloatRoundStyleE2ESI_EENS1_15EpilogueDefaultEEEEEvvEEEEvNT_6ParamsE)
        /*0014*/ 	.word	0x00000000


	//----- nvinfo : EIATTR_MIN_STACK_SIZE
	.align		4
.L_18:
        /*0018*/ 	.byte	0x04, 0x12
        /*001a*/ 	.short	(.L_20 - .L_19)
	.align		4
.L_19:
        /*001c*/ 	.word	index@(_ZN7cutlass13device_kernelINS_4gemm6kernel13GemmUniversalIN4cute5tupleIJiiiiEEENS1_10collective13CollectiveMmaINS1_39MainloopSm90TmaGmmaRmemAWarpSpecializedILi9ENS5_IJNS4_1CILi1EEESB_SB_EEENS1_32KernelTmaWarpSpecializedPingpongEEENS5_IJNSA_ILi64EEENSA_ILi128EEESG_EEENS_12float_e5m2_tENS5_IJSB_llEEENS_12float_e4m3_tENS5_IJlSB_lEEENS4_8TiledMMAINS4_8MMA_AtomIJNS4_4SM904GMMA31MMA_64x128x32_F32E5M2E4M3_RS_TNILNSP_7ScaleInE1ELSR_1EEEEEENS4_6LayoutISC_NS5_IJNSA_ILi0EEESV_SV_EEEEENS5_IJNS4_10UnderscoreESY_SY_EEEEENS4_13SM90_TMA_LOADENS4_14ComposedLayoutINS4_7SwizzleILi2ELi4ELi3EEENS4_18smem_ptr_flag_bitsILi8EEENSU_INS5_IJSF_NSA_ILi8EEEEEENS5_IJSB_SF_EEEEEEENS4_9Copy_AtomIJNS4_39AutoVectorizingCopyWithAssumedAlignmentILi128EEESI_EEENS4_8identityES11_NS12_INS13_ILi3ELi4ELi3EEES16_NSU_INS5_IJS17_SG_EEENS5_IJSG_SB_EEEEEEEvS1G_EENS_8epilogue10collective6detail29Sm90TmaWarpSpecializedAdapterINS1O_15DefaultEpilogueISI_SL_SL_NS1N_6thread17LinearCombinationISI_Li1EffLNS1S_9ScaleType4KindE0ELNS_15FloatRoundStyleE2ESI_EENS1_15EpilogueDefaultEEEEEvvEEEEvNT_6ParamsE)
        /*0020*/ 	.word	0x00000000
.L_20:


//--------------------- .nv.compat                --------------------------
	.section	.nv.compat,"",@"SHT_CUDA_COMPAT_INFO"
	.align	4
        /*0000*/ 	.byte	0x02, 0x09, 0x01, 0x00, 0x02, 0x02, 0x04, 0x00, 0x02, 0x05, 0x05, 0x00, 0x03, 0x07, 0x01, 0x01
        /*0010*/ 	.byte	0x02, 0x03, 0x01, 0x00, 0x02, 0x06, 0x01, 0x00, 0x04, 0x0b, 0x08, 0x00, 0x00, 0x00, 0x00, 0x00
        /*0020*/ 	.byte	0x00, 0x00, 0x00, 0x00


//--------------------- .nv.info._ZN7cutlass13device_kernelINS_4gemm6kernel13GemmUniversalIN4cute5tupleIJiiiiEEENS1_10collective13CollectiveMmaINS1_39MainloopSm90TmaGmmaRmemAWarpSpecializedILi9ENS5_IJNS4_1CILi1EEESB_SB_EEENS1_32KernelTmaWarpSpecializedPingpongEEENS5_IJNSA_ILi64EEENSA_ILi128EEESG_EEENS_12float_e5m2_tENS5_IJSB_llEEENS_12float_e4m3_tENS5_IJlSB_lEEENS4_8TiledMMAINS4_8MMA_AtomIJNS4_4SM904GMMA31MMA_64x128x32_F32E5M2E4M3_RS_TNILNSP_7ScaleInE1ELSR_1EEEEEENS4_6LayoutISC_NS5_IJNSA_ILi0EEESV_SV_EEEEENS5_IJNS4_10UnderscoreESY_SY_EEEEENS4_13SM90_TMA_LOADENS4_14ComposedLayoutINS4_7SwizzleILi2ELi4ELi3EEENS4_18smem_ptr_flag_bitsILi8EEENSU_INS5_IJSF_NSA_ILi8EEEEEENS5_IJSB_SF_EEEEEEENS4_9Copy_AtomIJNS4_39AutoVectorizingCopyWithAssumedAlignmentILi128EEESI_EEENS4_8identityES11_NS12_INS13_ILi3ELi4ELi3EEES16_NSU_INS5_IJS17_SG_EEENS5_IJSG_SB_EEEEEEEvS1G_EENS_8epilogue10collective6detail29Sm90TmaWarpSpecializedAdapterINS1O_15DefaultEpilogueISI_SL_SL_NS1N_6thread17LinearCombinationISI_Li1EffLNS1S_9ScaleType4KindE0ELNS_15FloatRoundStyleE2ESI_EENS1_15EpilogueDefaultEEEEEvvEEEEvNT_6ParamsE --------------------------
	.section	.nv.info._ZN7cutlass13device_kernelINS_4gemm6kernel13GemmUniversalIN4cute5tupleIJiiiiEEENS1_10collective13CollectiveMmaINS1_39MainloopSm90TmaGmmaRmemAWarpSpecializedILi9ENS5_IJNS4_1CILi1EEESB_SB_EEENS1_32KernelTmaWarpSpecializedPingpongEEENS5_IJNSA_ILi64EEENSA_ILi128EEESG_EEENS_12float_e5m2_tENS5_IJSB_llEEENS_12float_e4m3_tENS5_IJlSB_lEEENS4_8TiledMMAINS4_8MMA_AtomIJNS4_4SM904GMMA31MMA_64x128x32_F32E5M2E4M3_RS_TNILNSP_7ScaleInE1ELSR_1EEEEEENS4_6LayoutISC_NS5_IJNSA_ILi0EEESV_SV_EEEEENS5_IJNS4_10UnderscoreESY_SY_EEEEENS4_13SM90_TMA_LOADENS4_14ComposedLayoutINS4_7SwizzleILi2ELi4ELi3EEENS4_18smem_ptr_flag_bitsILi8EEENSU_INS5_IJSF_NSA_ILi8EEEEEENS5_IJSB_SF_EEEEEEENS4_9Copy_AtomIJNS4_39AutoVectorizingCopyWithAssumedAlignmentILi128EEESI_EEENS4_8identityES11_NS12_INS13_ILi3ELi4ELi3EEES16_NSU_INS5_IJS17_SG_EEENS5_IJSG_SB_EEEEEEEvS1G_EENS_8epilogue10collective6detail29Sm90TmaWarpSpecializedAdapterINS1O_15DefaultEpilogueISI_SL_SL_NS1N_6thread17LinearCombinationISI_Li1EffLNS1S_9ScaleType4KindE0ELNS_15FloatRoundStyleE2ESI_EENS1_15EpilogueDefaultEEEEEvvEEEEvNT_6ParamsE,"",@"SHT_CUDA_INFO"
	.sectionflags	@""
	.align	4


	//----- nvinfo : EIATTR_CUDA_API_VERSION
	.align		4
        /*0000*/ 	.byte	0x04, 0x37
        /*0002*/ 	.short	(.L_22 - .L_21)
.L_21:
        /*0004*/ 	.word	0x00000082


	//----- nvinfo : EIATTR_KPARAM_INFO
	.align		4
.L_22:
        /*0008*/ 	.byte	0x04, 0x17
        /*000a*/ 	.short	(.L_24 - .L_23)
.L_23:
        /*000c*/ 	.word	0x00000000
        /*0010*/ 	.short	0x0000
        /*0012*/ 	.short	0x0070
        /*0014*/ 	.byte	0x00, 0xf0, 0x01, 0x10


	//----- nvinfo : EIATTR_SPARSE_MMA_MASK
	.align		4
.L_24:
        /*0018*/ 	.byte	0x03, 0x50
        /*001a*/ 	.short	0x0000


	//----- nvinfo : EIATTR_MAXREG_COUNT
	.align		4
        /*001c*/ 	.byte	0x03, 0x1b
        /*001e*/ 	.short	0x00a8


	//----- nvinfo : EIATTR_NUM_BARRIERS
	.align		4
        /*0020*/ 	.byte	0x02, 0x4c
        /*0022*/ 	.byte	0x01
	.zero		1


	//----- nvinfo : EIATTR_EXTERNS
	.align		4
        /*0024*/ 	.byte	0x04, 0x0f
        /*0026*/ 	.short	(.L_26 - .L_25)


	//   ....[0]....
	.align		4
.L_25:
        /*0028*/ 	.word	index@(__assertfail)


	//----- nvinfo : EIATTR_MERCURY_ISA_VERSION
	.align		4
.L_26:
        /*002c*/ 	.byte	0x03, 0x5f
        /*002e*/ 	.short	0x0101


	//----- nvinfo : EIATTR_INT_WARP_WIDE_INSTR_OFFSETS
	.align		4
        /*0030*/ 	.byte	0x04, 0x31
        /*0032*/ 	.short	(.L_28 - .L_27)


	//   ....[0]....
.L_27:
        /*0034*/ 	.word	0x00000570


	//   ....[1]....
        /*0038*/ 	.word	0x00000580


	//   ....[2]....
        /*003c*/ 	.word	0x000005f0


	//   ....[3]....
        /*0040*/ 	.word	0x00000600


	//   ....[4]....
        /*0044*/ 	.word	0x00000610


	//   ....[5]....
        /*0048*/ 	.word	0x00000630


	//   ....[6]....
        /*004c*/ 	.word	0x00000690


	//   ....[7]....
        /*0050*/ 	.word	0x000006b0


	//----- nvinfo : EIATTR_COOP_GROUP_MASK_REGIDS
	.align		4
.L_28:
        /*0054*/ 	.byte	0x04, 0x29
        /*0056*/ 	.short	(.L_30 - .L_29)


	//   ....[0]....
.L_29:
        /*0058*/ 	.word	0xffffffff


	//   ....[1]....
        /*005c*/ 	.word	0xffffffff


	//   ....[2]....
        /*0060*/ 	.word	0xffffffff


	//   ....[3]....
        /*0064*/ 	.word	0xffffffff


	//   ....[4]....
        /*0068*/ 	.word	0xffffffff


	//   ....[5]....
        /*006c*/ 	.word	0xffffffff


	//   ....[6]....
        /*0070*/ 	.word	0x0500000f


	//----- nvinfo : EIATTR_COOP_GROUP_INSTR_OFFSETS
	.align		4
.L_30:
        /*0074*/ 	.byte	0x04, 0x28
        /*0076*/ 	.short	(.L_32 - .L_31)


	//   ....[0]....
.L_31:
        /*0078*/ 	.word	0x00000050


	//   ....[1]....
        /*007c*/ 	.word	0x00000080


	//   ....[2]....
        /*0080*/ 	.word	0x00000180


	//   ....[3]....
        /*0084*/ 	.word	0x00000460


	//   ....[4]....
        /*0088*/ 	.word	0x000004a0


	//   ....[5]....
        /*008c*/ 	.word	0x000004e0


	//   ....[6]....
        /*0090*/ 	.word	0x0000a010


	//----- nvinfo : EIATTR_REG_RECONFIG
	.align		4
.L_32:
        /*0094*/ 	.byte	0x01, 0x54
	.zero		2


	//----- nvinfo : EIATTR_SYSCALL_OFFSETS
	.align		4
        /*0098*/ 	.byte	0x04, 0x46
        /*009a*/ 	.short	(.L_34 - .L_33)


	//   ....[0]....
.L_33:
        /*009c*/ 	.word	0x000017e0


	//   ....[1]....
        /*00a0*/ 	.word	0x00001920


	//   ....[2]....
        /*00a4*/ 	.word	0x00001a10


	//   ....[3]....
        /*00a8*/ 	.word	0x00008d90


	//   ....[4]....
        /*00ac*/ 	.word	0x00008ec0


	//----- nvinfo : EIATTR_MBARRIER_INSTR_OFFSETS
	.align		4
.L_34:
        /*00b0*/ 	.byte	0x04, 0x39
        /*00b2*/ 	.short	(.L_36 - .L_35)


	//   ....[0]....
.L_35:
        /*00b4*/ 	.word	0x00000320
        /*00b8*/ 	.word	0x000000ff
        /*00bc*/ 	.word	0x00000000
        /*00c0*/ 	.short	0x0100
        /*00c2*/ 	.byte	0x05
	.zero		1


	//   ....[1]....
        /*00c4*/ 	.word	0x00000330
        /*00c8*/ 	.word	0x000000ff
        /*00cc*/ 	.word	0x00000048
        /*00d0*/ 	.short	0x0100
        /*00d2*/ 	.byte	0x05
	.zero		1


	//   ....[2]....
        /*00d4*/ 	.word	0x00000340
        /*00d8*/ 	.word	0x000000ff
        /*00dc*/ 	.word	0x00000008
        /*00e0*/ 	.short	0x0100
        /*00e2*/ 	.byte	0x05
	.zero		1


	//   ....[3]....
        /*00e4*/ 	.word	0x00000350
        /*00e8*/ 	.word	0x000000ff
        /*00ec*/ 	.word	0x00000050
        /*00f0*/ 	.short	0x0100
        /*00f2*/ 	.byte	0x05
	.zero		1


	//   ....[4]....
        /*00f4*/ 	.word	0x00000360
        /*00f8*/ 	.word	0x000000ff
        /*00fc*/ 	.word	0x00000010
        /*0100*/ 	.short	0x0100
        /*0102*/ 	.byte	0x05
	.zero		1


	//   ....[5]....
        /*0104*/ 	.word	0x00000370
        /*0108*/ 	.word	0x000000ff
        /*010c*/ 	.word	0x00000058
        /*0110*/ 	.short	0x0100
        /*0112*/ 	.byte	0x05
	.zero		1


	//   ....[6]....
        /*0114*/ 	.word	0x00000380
        /*0118*/ 	.word	0x000000ff
        /*011c*/ 	.word	0x00000018
        /*0120*/ 	.short	0x0100
        /*0122*/ 	.byte	0x05
	.zero		1


	//   ....[7]....
        /*0124*/ 	.word	0x00000390
        /*0128*/ 	.word	0x000000ff
        /*012c*/ 	.word	0x00000060
        /*0130*/ 	.short	0x0100
        /*0132*/ 	.byte	0x05
	.zero		1


	//   ....[8]....
        /*0134*/ 	.word	0x000003a0
        /*0138*/ 	.word	0x000000ff
        /*013c*/ 	.word	0x00000020
        /*0140*/ 	.short	0x0100
        /*0142*/ 	.byte	0x05
	.zero		1


	//   ....[9]....
        /*0144*/ 	.word	0x000003b0
        /*0148*/ 	.word	0x000000ff
        /*014c*/ 	.word	0x00000068
        /*0150*/ 	.short	0x0100
        /*0152*/ 	.byte	0x05
	.zero		1


	//   ....[10]....
        /*0154*/ 	.word	0x000003c0
        /*0158*/ 	.word	0x000000ff
        /*015c*/ 	.word	0x00000028
        /*0160*/ 	.short	0x0100
        /*0162*/ 	.byte	0x05
	.zero		1


	//   ....[11]....
        /*0164*/ 	.word	0x000003d0
        /*0168*/ 	.word	0x000000ff
        /*016c*/ 	.word	0x00000070
        /*0170*/ 	.short	0x0100
        /*0172*/ 	.byte	0x05
	.zero		1


	//   ....[12]....
        /*0174*/ 	.word	0x000003e0
        /*0178*/ 	.word	0x000000ff
        /*017c*/ 	.word	0x00000030
        /*0180*/ 	.short	0x0100
        /*0182*/ 	.byte	0x05
	.zero		1


	//   ....[13]....
        /*0184*/ 	.word	0x000003f0
        /*0188*/ 	.word	0x000000ff
        /*018c*/ 	.word	0x00000078
        /*0190*/ 	.short	0x0100
        /*0192*/ 	.byte	0x05
	.zero		1


	//   ....[14]....
        /*0194*/ 	.word	0x00000400
        /*0198*/ 	.word	0x000000ff
        /*019c*/ 	.word	0x00000038
        /*01a0*/ 	.short	0x0100
        /*01a2*/ 	.byte	0x05
	.zero		1


	//   ....[15]....
        /*01a4*/ 	.word	0x00000410
        /*01a8*/ 	.word	0x000000ff
        /*01ac*/ 	.word	0x00000080
        /*01b0*/ 	.short	0x0100
        /*01b2*/ 	.byte	0x05
	.zero		1


	//   ....[16]....
        /*01b4*/ 	.word	0x00000420
        /*01b8*/ 	.word	0x000000ff
        /*01bc*/ 	.word	0x00000040
        /*01c0*/ 	.short	0x0100
        /*01c2*/ 	.byte	0x05
	.zero		1


	//   ....[17]....
        /*01c4*/ 	.word	0x00000430
        /*01c8*/ 	.word	0x000000ff
        /*01cc*/ 	.word	0x00000088
        /*01d0*/ 	.short	0x0100
        /*01d2*/ 	.byte	0x05
	.zero		1


	//   ....[18]....
        /*01d4*/ 	.word	0x000006d0
        /*01d8*/ 	.word	0x000000ff
        /*01dc*/ 	.word	0x000000c0
        /*01e0*/ 	.short	0x0100
        /*01e2*/ 	.byte	0x05
	.zero		1


	//   ....[19]....
        /*01e4*/ 	.word	0x000006e0
        /*01e8*/ 	.word	0x000000ff
        /*01ec*/ 	.word	0x000000c8
        /*01f0*/ 	.short	0x0100
        /*01f2*/ 	.byte	0x05
	.zero		1


	//   ....[20]....
        /*01f4*/ 	.word	0x00000720
        /*01f8*/ 	.word	0x000000ff
        /*01fc*/ 	.word	0x000000a0
        /*0200*/ 	.short	0x0100
        /*0202*/ 	.byte	0x0a
	.zero		1


	//   ....[21]....
        /*0204*/ 	.word	0x00000740
        /*0208*/ 	.word	0x000000ff
        /*020c*/ 	.word	0x000000a8
        /*0210*/ 	.short	0x0100
        /*0212*/ 	.byte	0x0a
	.zero		1


	//   ....[22]....
        /*0214*/ 	.word	0x00000750
        /*0218*/ 	.word	0x000000ff
        /*021c*/ 	.word	0x000000b0
        /*0220*/ 	.short	0x0100
        /*0222*/ 	.byte	0x0a
	.zero		1


	//   ....[23]....
        /*0224*/ 	.word	0x00000760
        /*0228*/ 	.word	0x000000ff
        /*022c*/ 	.word	0x000000b8
        /*0230*/ 	.short	0x0100
        /*0232*/ 	.byte	0x0a
	.zero		1


	//   ....[24]....
        /*0234*/ 	.word	0x00001690
        /*0238*/ 	.word	0x000000ff
        /*023c*/ 	.word	0xfffffff8
        /*0240*/ 	.short	0x010a
        /*0242*/ 	.byte	0x2e
	.zero		1


	//   ....[25]....
        /*0244*/ 	.word	0x00001ad0
        /*0248*/ 	.word	0x00000003
        /*024c*/ 	.word	0x00000000
        /*0250*/ 	.short	0x010a
        /*0252*/ 	.byte	0x3f
	.zero		1


	//   ....[26]....
        /*0254*/ 	.word	0x00001b10
        /*0258*/ 	.word	0x00000003
        /*025c*/ 	.word	0x00000000
        /*0260*/ 	.short	0x010a
        /*0262*/ 	.byte	0x3f
	.zero		1


	//   ....[27]....
        /*0264*/ 	.word	0x00001c20
        /*0268*/ 	.word	0x00000003
        /*026c*/ 	.word	0x00000000
        /*0270*/ 	.short	0x010a
        /*0272*/ 	.byte	0x3f
	.zero		1


	//   ....[28]....
        /*0274*/ 	.word	0x00002560
        /*0278*/ 	.word	0x00000003
        /*027c*/ 	.word	0x00000000
        /*0280*/ 	.short	0x010a
        /*0282*/ 	.byte	0x3f
	.zero		1


	//   ....[29]....
        /*0284*/ 	.word	0x00002880
        /*0288*/ 	.word	0x0000000f
        /*028c*/ 	.word	0x00000000
        /*0290*/ 	.short	0x010a
        /*0292*/ 	.byte	0x3f
	.zero		1


	//   ....[30]....
        /*0294*/ 	.word	0x00002d40
        /*0298*/ 	.word	0x000000ff
        /*029c*/ 	.word	0x00000000
        /*02a0*/ 	.short	0x0101
        /*02a2*/ 	.byte	0x05
	.zero		1


	//   ....[31]....
        /*02a4*/ 	.word	0x00003010
        /*02a8*/ 	.word	0x0000000f
        /*02ac*/ 	.word	0x00000000
        /*02b0*/ 	.short	0x010a
        /*02b2*/ 	.byte	0x3f
	.zero		1


	//   ....[32]....
        /*02b4*/ 	.word	0x000037a0
        /*02b8*/ 	.word	0x000000ff
        /*02bc*/ 	.word	0x00000000
        /*02c0*/ 	.short	0x0101
        /*02c2*/ 	.byte	0x04
	.zero		1


	//   ....[33]....
        /*02c4*/ 	.word	0x00003a80
        /*02c8*/ 	.word	0x00000000
        /*02cc*/ 	.word	0x00000000
        /*02d0*/ 	.short	0x0101
        /*02d2*/ 	.byte	0x2d
	.zero		1


	//   ....[34]....
        /*02d4*/ 	.word	0x00003b40
        /*02d8*/ 	.word	0x000000ff
        /*02dc*/ 	.word	0x00000000
        /*02e0*/ 	.short	0x0101
        /*02e2*/ 	.byte	0x06
	.zero		1


	//   ....[35]....
        /*02e4*/ 	.word	0x00003bb0
        /*02e8*/ 	.word	0x000000ff
        /*02ec*/ 	.word	0x00000008
        /*02f0*/ 	.short	0x010a
        /*02f2*/ 	.byte	0x2e
	.zero		1


	//   ....[36]....
        /*02f4*/ 	.word	0x00008450
        /*02f8*/ 	.word	0x00000000
        /*02fc*/ 	.word	0x00000000
        /*0300*/ 	.short	0x0101
        /*0302*/ 	.byte	0x2d
	.zero		1


	//   ....[37]....
        /*0304*/ 	.word	0x00008f90
        /*0308*/ 	.word	0x00000006
        /*030c*/ 	.word	0x00000048
        /*0310*/ 	.short	0x010a
        /*0312*/ 	.byte	0x3f
	.zero		1


	//   ....[38]....
        /*0314*/ 	.word	0x00009370
        /*0318*/ 	.word	0x00000003
        /*031c*/ 	.word	0x000000c8
        /*0320*/ 	.short	0x0101
        /*0322*/ 	.byte	0x3f
	.zero		1


	//   ....[39]....
        /*0324*/ 	.word	0x00009aa0
        /*0328*/ 	.word	0x00000005
        /*032c*/ 	.word	0x00000000
        /*0330*/ 	.short	0x010a
        /*0332*/ 	.byte	0x3f
	.zero		1


	//   ....[40]....
        /*0334*/ 	.word	0x00009b20
        /*0338*/ 	.word	0x00000007
        /*033c*/ 	.word	0x00000000
        /*0340*/ 	.short	0x010a
        /*0342*/ 	.byte	0x3f
	.zero		1


	//   ....[41]....
        /*0344*/ 	.word	0x00009bb0
        /*0348*/ 	.word	0x00000006
        /*034c*/ 	.word	0x00000000
        /*0350*/ 	.short	0x010a
        /*0352*/ 	.byte	0x3f
	.zero		1


	//   ....[42]....
        /*0354*/ 	.word	0x00009c40
        /*0358*/ 	.word	0x00000009
        /*035c*/ 	.word	0x00000000
        /*0360*/ 	.short	0x010a
        /*0362*/ 	.byte	0x3f
	.zero		1


	//   ....[43]....
        /*0364*/ 	.word	0x00009cd0
        /*0368*/ 	.word	0x00000006
        /*036c*/ 	.word	0x00000000
        /*0370*/ 	.short	0x010a
        /*0372*/ 	.byte	0x3f
	.zero		1


	//   ....[44]....
        /*0374*/ 	.word	0x00009d60
        /*0378*/ 	.word	0x00000009
        /*037c*/ 	.word	0x00000000
        /*0380*/ 	.short	0x010a
        /*0382*/ 	.byte	0x3f
	.zero		1


	//   ....[45]....
        /*0384*/ 	.word	0x00009df0
        /*0388*/ 	.word	0x00000008
        /*038c*/ 	.word	0x00000000
        /*0390*/ 	.short	0x010a
        /*0392*/ 	.byte	0x3f
	.zero		1


	//   ....[46]....
        /*0394*/ 	.word	0x00009e80
        /*0398*/ 	.word	0x0000000b
        /*039c*/ 	.word	0x00000000
        /*03a0*/ 	.short	0x010a
        /*03a2*/ 	.byte	0x3f
	.zero		1


	//   ....[47]....
        /*03a4*/ 	.word	0x00009f10
        /*03a8*/ 	.word	0x00000003
        /*03ac*/ 	.word	0x00000000
        /*03b0*/ 	.short	0x010a
        /*03b2*/ 	.byte	0x3f
	.zero		1


	//   ....[48]....
        /*03b4*/ 	.word	0x00009f80
        /*03b8*/ 	.word	0x00000003
        /*03bc*/ 	.word	0xfffffff8
        /*03c0*/ 	.short	0x010a
        /*03c2*/ 	.byte	0x3f
	.zero		1


	//   ....[49]....
        /*03c4*/ 	.word	0x0000a040
        /*03c8*/ 	.word	0x00000003
        /*03cc*/ 	.word	0x00000000
        /*03d0*/ 	.short	0x010a
        /*03d2*/ 	.byte	0x3f
	.zero		1


	//   ....[50]....
        /*03d4*/ 	.word	0x0000a090
        /*03d8*/ 	.word	0x00000003
        /*03dc*/ 	.word	0x00000000
        /*03e0*/ 	.short	0x010a
        /*03e2*/ 	.byte	0x3f
	.zero		1


	//   ....[51]....
        /*03e4*/ 	.word	0x0000a0e0
        /*03e8*/ 	.word	0x0000000f
        /*03ec*/ 	.word	0x00000000
        /*03f0*/ 	.short	0x010a
        /*03f2*/ 	.byte	0x3f
	.zero		1


	//   ....[52]....
        /*03f4*/ 	.word	0x0000a140
        /*03f8*/ 	.word	0x00000004
        /*03fc*/ 	.word	0x00000008
        /*0400*/ 	.short	0x010a
        /*0402*/ 	.byte	0x3f
	.zero		1


	//   ....[53]....
        /*0404*/ 	.word	0x0000a210
        /*0408*/ 	.word	0x00000006
        /*040c*/ 	.word	0x00000048
        /*0410*/ 	.short	0x010a
        /*0412*/ 	.byte	0x3f
	.zero		1


	//   ....[54]....
        /*0414*/ 	.word	0x0000a2e0
        /*0418*/ 	.word	0x00000005
        /*041c*/ 	.word	0x00000000
        /*0420*/ 	.short	0x010a
        /*0422*/ 	.byte	0x3f
	.zero		1


	//   ....[55]....
        /*0424*/ 	.word	0x0000a330
        /*0428*/ 	.word	0x00000007
        /*042c*/ 	.word	0x00000000
        /*0430*/ 	.short	0x010a
        /*0432*/ 	.byte	0x3f
	.zero		1


	//   ....[56]....
        /*0434*/ 	.word	0x0000a380
        /*0438*/ 	.word	0x00000006
        /*043c*/ 	.word	0x00000000
        /*0440*/ 	.short	0x010a
        /*0442*/ 	.byte	0x3f
	.zero		1


	//   ....[57]....
        /*0444*/ 	.word	0x0000a3d0
        /*0448*/ 	.word	0x00000009
        /*044c*/ 	.word	0x00000000
        /*0450*/ 	.short	0x010a
        /*0452*/ 	.byte	0x3f
	.zero		1


	//   ....[58]....
        /*0454*/ 	.word	0x0000a420
        /*0458*/ 	.word	0x00000006
        /*045c*/ 	.word	0x00000000
        /*0460*/ 	.short	0x010a
        /*0462*/ 	.byte	0x3f
	.zero		1


	//   ....[59]....
        /*0464*/ 	.word	0x0000a470
        /*0468*/ 	.word	0x00000009
        /*046c*/ 	.word	0x00000000
        /*0470*/ 	.short	0x010a
        /*0472*/ 	.byte	0x3f
	.zero		1


	//   ....[60]....
        /*0474*/ 	.word	0x0000a4c0
        /*0478*/ 	.word	0x00000008
        /*047c*/ 	.word	0x00000000
        /*0480*/ 	.short	0x010a
        /*0482*/ 	.byte	0x3f
	.zero		1


	//   ....[61]....
        /*0484*/ 	.word	0x0000a510
        /*0488*/ 	.word	0x0000000b
        /*048c*/ 	.word	0x00000000
        /*0490*/ 	.short	0x010a
        /*0492*/ 	.byte	0x3f
	.zero		1


	//----- nvinfo : EIATTR_NUM_MBARRIERS
	.align		4
.L_36:
        /*0494*/ 	.byte	0x03, 0x38
        /*0496*/ 	.short	0x0018


	//----- nvinfo : EIATTR_EXIT_INSTR_OFFSETS
	.align		4
        /*0498*/ 	.byte	0x04, 0x1c
        /*049a*/ 	.short	(.L_38 - .L_37)


	//   ....[0]....
.L_37:
        /*049c*/ 	.word	0x00001280


	//   ....[1]....
        /*04a0*/ 	.word	0x000012e0


	//   ....[2]....
        /*04a4*/ 	.word	0x00008a30


	//   ....[3]....
        /*04a8*/ 	.word	0x00008a60


	//   ....[4]....
        /*04ac*/ 	.word	0x00009f60


	//----- nvinfo : EIATTR_MAX_THREADS
	.align		4
.L_38:
        /*04b0*/ 	.byte	0x04, 0x05
        /*04b2*/ 	.short	(.L_40 - .L_39)
.L_39:
        /*04b4*/ 	.word	0x00000180
        /*04b8*/ 	.word	0x00000001
        /*04bc*/ 	.word	0x00000001


	//----- nvinfo : EIATTR_CRS_STACK_SIZE
	.align		4
.L_40:
        /*04c0*/ 	.byte	0x04, 0x1e
        /*04c2*/ 	.short	(.L_42 - .L_41)
.L_41:
        /*04c4*/ 	.word	0x00000000


	//----- nvinfo : EIATTR_CBANK_PARAM_SIZE
	.align		4
.L_42:
        /*04c8*/ 	.byte	0x03, 0x19
        /*04ca*/ 	.short	0x0470


	//----- nvinfo : EIATTR_PARAM_CBANK
	.align		4
        /*04cc*/ 	.byte	0x04, 0x0a
        /*04ce*/ 	.short	(.L_44 - .L_43)
	.align		4
.L_43:
        /*04d0*/ 	.word	index@(.nv.constant0._ZN7cutlass13device_kernelINS_4gemm6kernel13GemmUniversalIN4cute5tupleIJiiiiEEENS1_10collective13CollectiveMmaINS1_39MainloopSm90TmaGmmaRmemAWarpSpecializedILi9ENS5_IJNS4_1CILi1EEESB_SB_EEENS1_32KernelTmaWarpSpecializedPingpongEEENS5_IJNSA_ILi64EEENSA_ILi128EEESG_EEENS_12float_e5m2_tENS5_IJSB_llEEENS_12float_e4m3_tENS5_IJlSB_lEEENS4_8TiledMMAINS4_8MMA_AtomIJNS4_4SM904GMMA31MMA_64x128x32_F32E5M2E4M3_RS_TNILNSP_7ScaleInE1ELSR_1EEEEEENS4_6LayoutISC_NS5_IJNSA_ILi0EEESV_SV_EEEEENS5_IJNS4_10UnderscoreESY_SY_EEEEENS4_13SM90_TMA_LOADENS4_14ComposedLayoutINS4_7SwizzleILi2ELi4ELi3EEENS4_18smem_ptr_flag_bitsILi8EEENSU_INS5_IJSF_NSA_ILi8EEEEEENS5_IJSB_SF_EEEEEEENS4_9Copy_AtomIJNS4_39AutoVectorizingCopyWithAssumedAlignmentILi128EEESI_EEENS4_8identityES11_NS12_INS13_ILi3ELi4ELi3EEES16_NSU_INS5_IJS17_SG_EEENS5_IJSG_SB_EEEEEEEvS1G_EENS_8epilogue10collective6detail29Sm90TmaWarpSpecializedAdapterINS1O_15DefaultEpilogueISI_SL_SL_NS1N_6thread17LinearCombinationISI_Li1EffLNS1S_9ScaleType4KindE0ELNS_15FloatRoundStyleE2ESI_EENS1_15EpilogueDefaultEEEEEvvEEEEvNT_6ParamsE)
        /*04d4*/ 	.short	0x0210
        /*04d6*/ 	.short	0x0470


	//----- nvinfo : EIATTR_SW_WAR
	.align		4
.L_44:
        /*04d8*/ 	.byte	0x04, 0x36
        /*04da*/ 	.short	(.L_46 - .L_45)
.L_45:
        /*04dc*/ 	.word	0x00000008
.L_46:


//--------------------- .nv.callgraph             --------------------------
	.section	.nv.callgraph,"",@"SHT_CUDA_CALLGRAPH"
	.align	4
	.sectionentsize	8
	.align		4
        /*0000*/ 	.word	0x00000000
	.align		4
        /*0004*/ 	.word	0xffffffff
	.align		4
        /*0008*/ 	.word	index@(_ZN7cutlass13device_kernelINS_4gemm6kernel13GemmUniversalIN4cute5tupleIJiiiiEEENS1_10collective13CollectiveMmaINS1_39MainloopSm90TmaGmmaRmemAWarpSpecializedILi9ENS5_IJNS4_1CILi1EEESB_SB_EEENS1_32KernelTmaWarpSpecializedPingpongEEENS5_IJNSA_ILi64EEENSA_ILi128EEESG_EEENS_12float_e5m2_tENS5_IJSB_llEEENS_12float_e4m3_tENS5_IJlSB_lEEENS4_8TiledMMAINS4_8MMA_AtomIJNS4_4SM904GMMA31MMA_64x128x32_F32E5M2E4M3_RS_TNILNSP_7ScaleInE1ELSR_1EEEEEENS4_6LayoutISC_NS5_IJNSA_ILi0EEESV_SV_EEEEENS5_IJNS4_10UnderscoreESY_SY_EEEEENS4_13SM90_TMA_LOADENS4_14ComposedLayoutINS4_7SwizzleILi2ELi4ELi3EEENS4_18smem_ptr_flag_bitsILi8EEENSU_INS5_IJSF_NSA_ILi8EEEEEENS5_IJSB_SF_EEEEEEENS4_9Copy_AtomIJNS4_39AutoVectorizingCopyWithAssumedAlignmentILi128EEESI_EEENS4_8identityES11_NS12_INS13_ILi3ELi4ELi3EEES16_NSU_INS5_IJS17_SG_EEENS5_IJSG_SB_EEEEEEEvS1G_EENS_8epilogue10collective6detail29Sm90TmaWarpSpecializedAdapterINS1O_15DefaultEpilogueISI_SL_SL_NS1N_6thread17LinearCombinationISI_Li1EffLNS1S_9ScaleType4KindE0ELNS_15FloatRoundStyleE2ESI_EENS1_15EpilogueDefaultEEEEEvvEEEEvNT_6ParamsE)
	.align		4
        /*000c*/ 	.word	index@(__assertfail)
	.align		4
        /*0010*/ 	.word	0x00000000
	.align		4
        /*0014*/ 	.word	0xfffffffe
	.align		4
        /*0018*/ 	.word	0x00000000
	.align		4
        /*001c*/ 	.word	0xfffffffd
	.align		4
        /*0020*/ 	.word	0x00000000
	.align		4
        /*0024*/ 	.word	0xfffffffc


//--------------------- .nv.constant4             --------------------------
	.section	.nv.constant4,"a",@progbits
	.align	8
	.align		8
.nv.constant4:
        /*0000*/ 	.dword	__assertfail
	.align		8
        /*0008*/ 	.dword	__unnamed_1
	.align		8
        /*0010*/ 	.dword	__unnamed_2
	.align		8
        /*0018*/ 	.dword	_ZN40_INTERNAL_2ea64170_4_k_cu_6964a64f_207024cuda3std3__45__cpo5beginE
	.align		8
        /*0020*/ 	.dword	_ZN40_INTERNAL_2ea64170_4_k_cu_6964a64f_207024cuda3std3__45__cpo3endE
	.align		8
        /*0028*/ 	.dword	_ZN40_INTERNAL_2ea64170_4_k_cu_6964a64f_207024cuda3std3__45__cpo6cbeginE
	.align		8
        /*0030*/ 	.dword	_ZN40_INTERNAL_2ea64170_4_k_cu_6964a64f_207024cuda3std3__45__cpo4cendE
	.align		8
        /*0038*/ 	.dword	_ZN40_INTERNAL_2ea64170_4_k_cu_6964a64f_207024cuda3std3__442_GLOBAL__N__2ea64170_4_k_cu_6964a64f_207026ignoreE
	.align		8
        /*0040*/ 	.dword	_ZN40_INTERNAL_2ea64170_4_k_cu_6964a64f_207024cuda3std3__419piecewise_constructE
	.align		8
        /*0048*/ 	.dword	_ZN40_INTERNAL_2ea64170_4_k_cu_6964a64f_207024cuda3std3__48in_placeE
	.align		8
        /*0050*/ 	.dword	_ZN40_INTERNAL_2ea64170_4_k_cu_6964a64f_207024cuda3std6ranges3__45__cpo4swapE
	.align		8
        /*0058*/ 	.dword	_ZN40_INTERNAL_2ea64170_4_k_cu_6964a64f_207024cuda3std6ranges3__45__cpo9iter_moveE
	.align		8
        /*0060*/ 	.dword	_ZN40_INTERNAL_2ea64170_4_k_cu_6964a64f_207024cute7productE
	.align		8
        /*0068*/ 	.dword	_ZN40_INTERNAL_2ea64170_4_k_cu_6964a64f_207024cute1_E
	.align		8
        /*0070*/ 	.dword	$str$24
	.align		8
        /*0078*/ 	.dword	$str$25


//--------------------- .text._ZN7cutlass13device_kernelINS_4gemm6kernel13GemmUniversalIN4cute5tupleIJiiiiEEENS1_10collective13CollectiveMmaINS1_39MainloopSm90TmaGmmaRmemAWarpSpecializedILi9ENS5_IJNS4_1CILi1EEESB_SB_EEENS1_32KernelTmaWarpSpecializedPingpongEEENS5_IJNSA_ILi64EEENSA_ILi128EEESG_EEENS_12float_e5m2_tENS5_IJSB_llEEENS_12float_e4m3_tENS5_IJlSB_lEEENS4_8TiledMMAINS4_8MMA_AtomIJNS4_4SM904GMMA31MMA_64x128x32_F32E5M2E4M3_RS_TNILNSP_7ScaleInE1ELSR_1EEEEEENS4_6LayoutISC_NS5_IJNSA_ILi0EEESV_SV_EEEEENS5_IJNS4_10UnderscoreESY_SY_EEEEENS4_13SM90_TMA_LOADENS4_14ComposedLayoutINS4_7SwizzleILi2ELi4ELi3EEENS4_18smem_ptr_flag_bitsILi8EEENSU_INS5_IJSF_NSA_ILi8EEEEEENS5_IJSB_SF_EEEEEEENS4_9Copy_AtomIJNS4_39AutoVectorizingCopyWithAssumedAlignmentILi128EEESI_EEENS4_8identityES11_NS12_INS13_ILi3ELi4ELi3EEES16_NSU_INS5_IJS17_SG_EEENS5_IJSG_SB_EEEEEEEvS1G_EENS_8epilogue10collective6detail29Sm90TmaWarpSpecializedAdapterINS1O_15DefaultEpilogueISI_SL_SL_NS1N_6thread17LinearCombinationISI_Li1EffLNS1S_9ScaleType4KindE0ELNS_15FloatRoundStyleE2ESI_EENS1_15EpilogueDefaultEEEEEvvEEEEvNT_6ParamsE --------------------------
	.section	.text._ZN7cutlass13device_kernelINS_4gemm6kernel13GemmUniversalIN4cute5tupleIJiiiiEEENS1_10collective13CollectiveMmaINS1_39MainloopSm90TmaGmmaRmemAWarpSpecializedILi9ENS5_IJNS4_1CILi1EEESB_SB_EEENS1_32KernelTmaWarpSpecializedPingpongEEENS5_IJNSA_ILi64EEENSA_ILi128EEESG_EEENS_12float_e5m2_tENS5_IJSB_llEEENS_12float_e4m3_tENS5_IJlSB_lEEENS4_8TiledMMAINS4_8MMA_AtomIJNS4_4SM904GMMA31MMA_64x128x32_F32E5M2E4M3_RS_TNILNSP_7ScaleInE1ELSR_1EEEEEENS4_6LayoutISC_NS5_IJNSA_ILi0EEESV_SV_EEEEENS5_IJNS4_10UnderscoreESY_SY_EEEEENS4_13SM90_TMA_LOADENS4_14ComposedLayoutINS4_7SwizzleILi2ELi4ELi3EEENS4_18smem_ptr_flag_bitsILi8EEENSU_INS5_IJSF_NSA_ILi8EEEEEENS5_IJSB_SF_EEEEEEENS4_9Copy_AtomIJNS4_39AutoVectorizingCopyWithAssumedAlignmentILi128EEESI_EEENS4_8identityES11_NS12_INS13_ILi3ELi4ELi3EEES16_NSU_INS5_IJS17_SG_EEENS5_IJSG_SB_EEEEEEEvS1G_EENS_8epilogue10collective6detail29Sm90TmaWarpSpecializedAdapterINS1O_15DefaultEpilogueISI_SL_SL_NS1N_6thread17LinearCombinationISI_Li1EffLNS1S_9ScaleType4KindE0ELNS_15FloatRoundStyleE2ESI_EENS1_15EpilogueDefaultEEEEEvvEEEEvNT_6ParamsE,"ax",@progbits
	.align	128
.text._ZN7cutlass13device_kernelINS_4gemm6kernel13GemmUniversalIN4cute5tupleIJiiiiEEENS1_10collective13CollectiveMmaINS1_39MainloopSm90TmaGmmaRmemAWarpSpecializedILi9ENS5_IJNS4_1CILi1EEESB_SB_EEENS1_32KernelTmaWarpSpecializedPingpongEEENS5_IJNSA_ILi64EEENSA_ILi128EEESG_EEENS_12float_e5m2_tENS5_IJSB_llEEENS_12float_e4m3_tENS5_IJlSB_lEEENS4_8TiledMMAINS4_8MMA_AtomIJNS4_4SM904GMMA31MMA_64x128x32_F32E5M2E4M3_RS_TNILNSP_7ScaleInE1ELSR_1EEEEEENS4_6LayoutISC_NS5_IJNSA_ILi0EEESV_SV_EEEEENS5_IJNS4_10UnderscoreESY_SY_EEEEENS4_13SM90_TMA_LOADENS4_14ComposedLayoutINS4_7SwizzleILi2ELi4ELi3EEENS4_18smem_ptr_flag_bitsILi8EEENSU_INS5_IJSF_NSA_ILi8EEEEEENS5_IJSB_SF_EEEEEEENS4_9Copy_AtomIJNS4_39AutoVectorizingCopyWithAssumedAlignmentILi128EEESI_EEENS4_8identityES11_NS12_INS13_ILi3ELi4ELi3EEES16_NSU_INS5_IJS17_SG_EEENS5_IJSG_SB_EEEEEEEvS1G_EENS_8epilogue10collective6detail29Sm90TmaWarpSpecializedAdapterINS1O_15DefaultEpilogueISI_SL_SL_NS1N_6thread17LinearCombinationISI_Li1EffLNS1S_9ScaleType4KindE0ELNS_15FloatRoundStyleE2ESI_EENS1_15EpilogueDefaultEEEEEvvEEEEvNT_6ParamsE:
        .type           _ZN7cutlass13device_kernelINS_4gemm6kernel13GemmUniversalIN4cute5tupleIJiiiiEEENS1_10collective13CollectiveMmaINS1_39MainloopSm90TmaGmmaRmemAWarpSpecializedILi9ENS5_IJNS4_1CILi1EEESB_SB_EEENS1_32KernelTmaWarpSpecializedPingpongEEENS5_IJNSA_ILi64EEENSA_ILi128EEESG_EEENS_12float_e5m2_tENS5_IJSB_llEEENS_12float_e4m3_tENS5_IJlSB_lEEENS4_8TiledMMAINS4_8MMA_AtomIJNS4_4SM904GMMA31MMA_64x128x32_F32E5M2E4M3_RS_TNILNSP_7ScaleInE1ELSR_1EEEEEENS4_6LayoutISC_NS5_IJNSA_ILi0EEESV_SV_EEEEENS5_IJNS4_10UnderscoreESY_SY_EEEEENS4_13SM90_TMA_LOADENS4_14ComposedLayoutINS4_7SwizzleILi2ELi4ELi3EEENS4_18smem_ptr_flag_bitsILi8EEENSU_INS5_IJSF_NSA_ILi8EEEEEENS5_IJSB_SF_EEEEEEENS4_9Copy_AtomIJNS4_39AutoVectorizingCopyWithAssumedAlignmentILi128EEESI_EEENS4_8identityES11_NS12_INS13_ILi3ELi4ELi3EEES16_NSU_INS5_IJS17_SG_EEENS5_IJSG_SB_EEEEEEEvS1G_EENS_8epilogue10collective6detail29Sm90TmaWarpSpecializedAdapterINS1O_15DefaultEpilogueISI_SL_SL_NS1N_6thread17LinearCombinationISI_Li1EffLNS1S_9ScaleType4KindE0ELNS_15FloatRoundStyleE2ESI_EENS1_15EpilogueDefaultEEEEEvvEEEEvNT_6ParamsE,@function
        .size           _ZN7cutlass13device_kernelINS_4gemm6kernel13GemmUniversalIN4cute5tupleIJiiiiEEENS1_10collective13CollectiveMmaINS1_39MainloopSm90TmaGmmaRmemAWarpSpecializedILi9ENS5_IJNS4_1CILi1EEESB_SB_EEENS1_32KernelTmaWarpSpecializedPingpongEEENS5_IJNSA_ILi64EEENSA_ILi128EEESG_EEENS_12float_e5m2_tENS5_IJSB_llEEENS_12float_e4m3_tENS5_IJlSB_lEEENS4_8TiledMMAINS4_8MMA_AtomIJNS4_4SM904GMMA31MMA_64x128x32_F32E5M2E4M3_RS_TNILNSP_7ScaleInE1ELSR_1EEEEEENS4_6LayoutISC_NS5_IJNSA_ILi0EEESV_SV_EEEEENS5_IJNS4_10UnderscoreESY_SY_EEEEENS4_13SM90_TMA_LOADENS4_14ComposedLayoutINS4_7SwizzleILi2ELi4ELi3EEENS4_18smem_ptr_flag_bitsILi8EEENSU_INS5_IJSF_NSA_ILi8EEEEEENS5_IJSB_SF_EEEEEEENS4_9Copy_AtomIJNS4_39AutoVectorizingCopyWithAssumedAlignmentILi128EEESI_EEENS4_8identityES11_NS12_INS13_ILi3ELi4ELi3EEES16_NSU_INS5_IJS17_SG_EEENS5_IJSG_SB_EEEEEEEvS1G_EENS_8epilogue10collective6detail29Sm90TmaWarpSpecializedAdapterINS1O_15DefaultEpilogueISI_SL_SL_NS1N_6thread17LinearCombinationISI_Li1EffLNS1S_9ScaleType4KindE0ELNS_15FloatRoundStyleE2ESI_EENS1_15EpilogueDefaultEEEEEvvEEEEvNT_6ParamsE,(.L_x_227 - _ZN7cutlass13device_kernelINS_4gemm6kernel13GemmUniversalIN4cute5tupleIJiiiiEEENS1_10collective13CollectiveMmaINS1_39MainloopSm90TmaGmmaRmemAWarpSpecializedILi9ENS5_IJNS4_1CILi1EEESB_SB_EEENS1_32KernelTmaWarpSpecializedPingpongEEENS5_IJNSA_ILi64EEENSA_ILi128EEESG_EEENS_12float_e5m2_tENS5_IJSB_llEEENS_12float_e4m3_tENS5_IJlSB_lEEENS4_8TiledMMAINS4_8MMA_AtomIJNS4_4SM904GMMA31MMA_64x128x32_F32E5M2E4M3_RS_TNILNSP_7ScaleInE1ELSR_1EEEEEENS4_6LayoutISC_NS5_IJNSA_ILi0EEESV_SV_EEEEENS5_IJNS4_10UnderscoreESY_SY_EEEEENS4_13SM90_TMA_LOADENS4_14ComposedLayoutINS4_7SwizzleILi2ELi4ELi3EEENS4_18smem_ptr_flag_bitsILi8EEENSU_INS5_IJSF_NSA_ILi8EEEEEENS5_IJSB_SF_EEEEEEENS4_9Copy_AtomIJNS4_39AutoVectorizingCopyWithAssumedAlignmentILi128EEESI_EEENS4_8identityES11_NS12_INS13_ILi3ELi4ELi3EEES16_NSU_INS5_IJS17_SG_EEENS5_IJSG_SB_EEEEEEEvS1G_EENS_8epilogue10collective6detail29Sm90TmaWarpSpecializedAdapterINS1O_15DefaultEpilogueISI_SL_SL_NS1N_6thread17LinearCombinationISI_Li1EffLNS1S_9ScaleType4KindE0ELNS_15FloatRoundStyleE2ESI_EENS1_15EpilogueDefaultEEEEEvvEEEEvNT_6ParamsE)
        .other          _ZN7cutlass13device_kernelINS_4gemm6kernel13GemmUniversalIN4cute5tupleIJiiiiEEENS1_10collective13CollectiveMmaINS1_39MainloopSm90TmaGmmaRmemAWarpSpecializedILi9ENS5_IJNS4_1CILi1EEESB_SB_EEENS1_32KernelTmaWarpSpecializedPingpongEEENS5_IJNSA_ILi64EEENSA_ILi128EEESG_EEENS_12float_e5m2_tENS5_IJSB_llEEENS_12float_e4m3_tENS5_IJlSB_lEEENS4_8TiledMMAINS4_8MMA_AtomIJNS4_4SM904GMMA31MMA_64x128x32_F32E5M2E4M3_RS_TNILNSP_7ScaleInE1ELSR_1EEEEEENS4_6LayoutISC_NS5_IJNSA_ILi0EEESV_SV_EEEEENS5_IJNS4_10UnderscoreESY_SY_EEEEENS4_13SM90_TMA_LOADENS4_14ComposedLayoutINS4_7SwizzleILi2ELi4ELi3EEENS4_18smem_ptr_flag_bitsILi8EEENSU_INS5_IJSF_NSA_ILi8EEEEEENS5_IJSB_SF_EEEEEEENS4_9Copy_AtomIJNS4_39AutoVectorizingCopyWithAssumedAlignmentILi128EEESI_EEENS4_8identityES11_NS12_INS13_ILi3ELi4ELi3EEES16_NSU_INS5_IJS17_SG_EEENS5_IJSG_SB_EEEEEEEvS1G_EENS_8epilogue10collective6detail29Sm90TmaWarpSpecializedAdapterINS1O_15DefaultEpilogueISI_SL_SL_NS1N_6thread17LinearCombinationISI_Li1EffLNS1S_9ScaleType4KindE0ELNS_15FloatRoundStyleE2ESI_EENS1_15EpilogueDefaultEEEEEvvEEEEvNT_6ParamsE,@"STO_CUDA_ENTRY STV_DEFAULT"
_ZN7cutlass13device_kernelINS_4gemm6kernel13GemmUniversalIN4cute5tupleIJiiiiEEENS1_10collective13CollectiveMmaINS1_39MainloopSm90TmaGmmaRmemAWarpSpecializedILi9ENS5_IJNS4_1CILi1EEESB_SB_EEENS1_32KernelTmaWarpSpecializedPingpongEEENS5_IJNSA_ILi64EEENSA_ILi128EEESG_EEENS_12float_e5m2_tENS5_IJSB_llEEENS_12float_e4m3_tENS5_IJlSB_lEEENS4_8TiledMMAINS4_8MMA_AtomIJNS4_4SM904GMMA31MMA_64x128x32_F32E5M2E4M3_RS_TNILNSP_7ScaleInE1ELSR_1EEEEEENS4_6LayoutISC_NS5_IJNSA_ILi0EEESV_SV_EEEEENS5_IJNS4_10UnderscoreESY_SY_EEEEENS4_13SM90_TMA_LOADENS4_14ComposedLayoutINS4_7SwizzleILi2ELi4ELi3EEENS4_18smem_ptr_flag_bitsILi8EEENSU_INS5_IJSF_NSA_ILi8EEEEEENS5_IJSB_SF_EEEEEEENS4_9Copy_AtomIJNS4_39AutoVectorizingCopyWithAssumedAlignmentILi128EEESI_EEENS4_8identityES11_NS12_INS13_ILi3ELi4ELi3EEES16_NSU_INS5_IJS17_SG_EEENS5_IJSG_SB_EEEEEEEvS1G_EENS_8epilogue10collective6detail29Sm90TmaWarpSpecializedAdapterINS1O_15DefaultEpilogueISI_SL_SL_NS1N_6thread17LinearCombinationISI_Li1EffLNS1S_9ScaleType4KindE0ELNS_15FloatRoundStyleE2ESI_EENS1_15EpilogueDefaultEEEEEvvEEEEvNT_6ParamsE:
[----:B------:R-:W0:Y:S01]  /*0000*/  LDC R1, c[0x0][0x28] ;  /* 0x00000a00ff017b82 */ /* 0x000e220000000800 */
[----:B------:R-:W1:Y:S01]  /*0010*/  S2R R0, SR_TID.X ;  /* 0x0000000000007919 */ /* 0x000e620000002100 */
[----:B------:R-:W-:Y:S01]  /*0020*/  ELECT P0, URZ, PT ;  /* 0x00000000003f782f */ /* 0x000fe20003800000 */
[----:B------:R-:W-:Y:S01]  /*0030*/  BSSY B0, `(.L_x_0) ;  /* 0x0000014000007945 */ /* 0x000fe20003800000 */
[----:B-1----:R-:W-:-:S05]  /*0040*/  SHF.R.U32.HI R2, RZ, 0x5, R0 ;  /* 0x00000005ff027819 */ /* 0x002fca0000011600 */
[----:B------:R-:W1:Y:S02]  /*0050*/  SHFL.IDX PT, R3, R2, RZ, 0x1f ;  /* 0x00001fff02037589 */ /* 0x000e6400000e0000 */
[----:B-1----:R-:W-:Y:S02]  /*0060*/  R2UR UR4, R3 ;  /* 0x00000000030472ca */ /* 0x002fe400000e0000 */
[----:B------:R-:W-:-:S05]  /*0070*/  SHF.R.U32.HI R3, RZ, 0x7, R0 ;  /* 0x00000007ff037819 */ /* 0x000fca0000011600 */
[----:B------:R1:W2:Y:S06]  /*0080*/  SHFL.IDX PT, R4, R3, RZ, 0x1f ;  /* 0x00001fff03047589 */ /* 0x0002ac00000e0000 */
[----:B------:R-:W-:Y:S02]  /*0090*/  USHF.R.S32.HI UR5, URZ, 0x1f, UR4 ;  /* 0x0000001f3f057899 */ /* 0x000fe40008011404 */
[----:B------:R-:W-:Y:S02]  /*00a0*/  ISETP.NE.OR P0, PT, RZ, UR4, !P0 ;  /* 0x00000004ff007c0c */ /* 0x000fe4000c705670 */
[----:B------:R-:W-:-:S04]  /*00b0*/  ULEA.HI UR5, UR5, UR4, URZ, 0x2 ;  /* 0x0000000405057291 */ /* 0x000fc8000f8f103f */
[----:B------:R-:W-:-:S04]  /*00c0*/  ULOP3.LUT UR5, UR5, 0xfffffffc, URZ, 0xc0, !UPT ;  /* 0xfffffffc05057892 */ /* 0x000fc8000f8ec03f */
[----:B------:R-:W-:-:S03]  /*00d0*/  UIADD3 UR4, UR4, -UR5, URZ ;  /* 0x8000000504047290 */ /* 0x000fc6000fffe03f */
[----:B01----:R-:W-:Y:S09]  /*00e0*/  @P0 BRA `(.L_x_1) ;  /* 0x0000000000200947 */ /* 0x003ff20003800000 */
[----:B------:R-:W-:Y:S02]  /*00f0*/  ULDC.64 UR6, c[0x0][0x198] ;  /* 0x0000660000067ab9 */ /* 0x000fe40000000a00 */
[----:B------:R-:W-:Y:S02]  /*0100*/  UIADD3 UR8, UP0, UR6, 0xf0, URZ ;  /* 0x000000f006087890 */ /* 0x000fe4000ff1e03f */
[----:B------:R-:W-:Y:S02]  /*0110*/  UIADD3 UR6, UP1, UR6, 0x1f0, URZ ;  /* 0x000001f006067890 */ /* 0x000fe4000ff3e03f */
[----:B------:R-:W-:Y:S02]  /*0120*/  UIADD3.X UR9, URZ, UR7, URZ, UP0, !UPT ;  /* 0x000000073f097290 */ /* 0x000fe400087fe43f */
[----:B------:R-:W-:-:S07]  /*0130*/  UIADD3.X UR7, URZ, UR7, URZ, UP1, !UPT ;  /* 0x000000073f077290 */ /* 0x000fce0008ffe43f */
[----:B------:R0:W-:Y:S02]  /*0140*/  UTMACCTL.PF [UR8] ;  /* 0x00000000080079b9 */ /* 0x0001e40008040000 */
[----:B------:R0:W-:Y:S02]  /*0150*/  UTMACCTL.PF [UR6] ;  /* 0x00000000060079b9 */ /* 0x0001e40008040000 */
[----:B0-----:R-:W-:Y:S01]  /*0160*/  NOP ;  /* 0x0000000000007918 */ /* 0x001fe20000000000 */
.L_x_1:
[----:B------:R-:W-:Y:S05]  /*0170*/  BSYNC B0 ;  /* 0x0000000000007941 */ /* 0x000fea0003800000 */
.L_x_0:
[----:B------:R-:W0:Y:S01]  /*0180*/  SHFL.IDX PT, R5, R2, RZ, 0x1f ;  /* 0x00001fff02057589 */ /* 0x000e2200000e0000 */
[----:B--2---:R-:W-:Y:S01]  /*0190*/  R2UR UR13, R4 ;  /* 0x00000000040d72ca */ /* 0x004fe200000e0000 */
[----:B------:R-:W-:-:S04]  /*01a0*/  UISETP.NE.AND UP0, UPT, UR4, 0x3, UPT ;  /* 0x000000030400788c */ /* 0x000fc8000bf05270 */
[----:B------:R-:W-:-:S08]  /*01b0*/  UISETP.EQ.OR UP0, UPT, UR4, URZ, !UP0 ;  /* 0x0000003f0400728c */ /* 0x000fd0000c702670 */
[----:B------:R-:W-:Y:S02]  /*01c0*/  UIADD3 UR12, UR13, -0x1, URZ ;  /* 0xffffffff0d0c7890 */ /* 0x000fe4000fffe03f */
[----:B------:R-:W-:Y:S02]  /*01d0*/  UISETP.EQ.AND UP0, UPT, UR13, URZ, UP0 ;  /* 0x0000003f0d00728c */ /* 0x000fe40008702270 */
[----:B------:R-:W-:Y:S02]  /*01e0*/  UISETP.GE.U32.AND UP1, UPT, UR12, 0x2, UPT ;  /* 0x000000020c00788c */ /* 0x000fe4000bf26070 */
[----:B------:R-:W-:Y:S01]  /*01f0*/  USEL UR38, URZ, 0x1, !UP0 ;  /* 0x000000013f267887 */ /* 0x000fe2000c000000 */
[----:B0-----:R-:W-:-:S03]  /*0200*/  ISETP.NE.AND P0, PT, R5, RZ, PT ;  /* 0x000000ff0500720c */ /* 0x001fc60003f05270 */
[----:B------:R-:W-:-:S10]  /*0210*/  USEL UR38, UR38, 0x2, UP1 ;  /* 0x0000000226267887 */ /* 0x000fd40008800000 */
[----:B------:R-:W-:Y:S05]  /*0220*/  @P0 BRA `(.L_x_2) ;  /* 0x00000000008c0947 */ /* 0x000fea0003800000 */
[----:B------:R-:W-:Y:S01]  /*0230*/  ELECT P0, URZ, PT ;  /* 0x00000000003f782f */ /* 0x000fe20003800000 */
[----:B------:R-:W-:-:S12]  /*0240*/  BSSY B0, `(.L_x_2) ;  /* 0x0000021000007945 */ /* 0x000fd80003800000 */
[----:B------:R-:W-:Y:S05]  /*0250*/  @!P0 BRA `(.L_x_3) ;  /* 0x00000000007c8947 */ /* 0x000fea0003800000 */
[----:B------:R-:W0:Y:S01]  /*0260*/  S2UR UR6, SR_CgaCtaId ;  /* 0x00000000000679c3 */ /* 0x000e220000008800 */
[----:B------:R-:W-:Y:S01]  /*0270*/  UMOV UR5, 0x400 ;  /* 0x0000040000057882 */ /* 0x000fe20000000000 */
[----:B------:R-:W-:Y:S01]  /*0280*/  UMOV UR7, 0x1 ;  /* 0x0000000100077882 */ /* 0x000fe20000000000 */
[----:B------:R-:W-:Y:S02]  /*0290*/  UMOV UR8, 0x80 ;  /* 0x0000008000087882 */ /* 0x000fe40000000000 */
[----:B------:R-:W-:-:S04]  /*02a0*/  UIADD3 UR8, -UR8, 0x100000, URZ ;  /* 0x0010000008087890 */ /* 0x000fc8000fffe13f */
[----:B------:R-:W-:Y:S02]  /*02b0*/  USHF.L.U32 UR9, UR8, 0xb, URZ ;  /* 0x0000000b08097899 */ /* 0x000fe4000800063f */
[----:B------:R-:W-:Y:S02]  /*02c0*/  USHF.L.U32 UR8, UR8, 0x1, URZ ;  /* 0x0000000108087899 */ /* 0x000fe4000800063f */
[----:B0-----:R-:W-:Y:S02]  /*02d0*/  ULEA UR5, UR6, UR5, 0x18 ;  /* 0x0000000506057291 */ /* 0x001fe4000f8ec03f */
[----:B------:R-:W-:-:S04]  /*02e0*/  UIADD3 UR6, -UR7, 0x100000, URZ ;  /* 0x0010000007067890 */ /* 0x000fc8000fffe13f */
[----:B------:R-:W-:Y:S02]  /*02f0*/  USHF.L.U32 UR7, UR6, 0xb, URZ ;  /* 0x0000000b06077899 */ /* 0x000fe4000800063f */
[----:B------:R-:W-:Y:S01]  /*0300*/  USHF.L.U32 UR6, UR6, 0x1, URZ ;  /* 0x0000000106067899 */ /* 0x000fe2000800063f */
[----:B------:R-:W0:Y:S11]  /*0310*/  FENCE.VIEW.ASYNC.S ;  /* 0x00000000000073c6 */ /* 0x000e360000000000 */
[----:B0-----:R0:W1:Y:S01]  /*0320*/  SYNCS.EXCH.64 URZ, [UR5], UR6 ;  /* 0x00000006053f75b2 */ /* 0x0010620008000100 */
[----:B------:R0:W2:Y:S01]  /*0330*/  SYNCS.EXCH.64 URZ, [UR5+0x48], UR8 ;  /* 0x00004808053f75b2 */ /* 0x0000a20008000100 */
[----:B------:R0:W3:Y:S01]  /*0340*/  SYNCS.EXCH.64 URZ, [UR5+0x8], UR6 ;  /* 0x00000806053f75b2 */ /* 0x0000e20008000100 */
[----:B------:R0:W4:Y:S01]  /*0350*/  SYNCS.EXCH.64 URZ, [UR5+0x50], UR8 ;  /* 0x00005008053f75b2 */ /* 0x0001220008000100 */
[----:B------:R0:W0:Y:S01]  /*0360*/  SYNCS.EXCH.64 URZ, [UR5+0x10], UR6 ;  /* 0x00001006053f75b2 */ /* 0x0000220008000100 */
        /* <DEDUP_REMOVED lines=13> */
[----:B------:R-:W-:Y:S01]  /*0440*/  NOP ;  /* 0x0000000000007918 */ /* 0x000fe20000000000 */
.L_x_3:
[----:B0-----:R-:W-:Y:S05]  /*0450*/  BSYNC B0 ;  /* 0x0000000000007941 */ /* 0x001fea0003800000 */
.L_x_2:
[----:B------:R-:W0:Y:S01]  /*0460*/  SHFL.IDX PT, R5, R2, RZ, 0x1f ;  /* 0x00001fff02057589 */ /* 0x000e2200000e0000 */
[----:B------:R-:W-:Y:S01]  /*0470*/  ELECT P0, URZ, PT ;  /* 0x00000000003f782f */ /* 0x000fe20003800000 */
[----:B------:R-:W-:Y:S01]  /*0480*/  NOP ;  /* 0x0000000000007918 */ /* 0x000fe20000000000 */
[----:B------:R-:W-:Y:S01]  /*0490*/  ELECT P1, URZ, PT ;  /* 0x00000000003f782f */ /* 0x000fe20003820000 */
[----:B------:R-:W5:Y:S01]  /*04a0*/  SHFL.IDX PT, R4, R2, RZ, 0x1f ;  /* 0x00001fff02047589 */ /* 0x000f6200000e0000 */
[----:B------:R-:W-:Y:S01]  /*04b0*/  UMOV UR6, 0x20 ;  /* 0x0000002000067882 */ /* 0x000fe20000000000 */
[----:B------:R-:W-:Y:S01]  /*04c0*/  UMOV UR9, 0x80 ;  /* 0x0000008000097882 */ /* 0x000fe20000000000 */
[----:B------:R-:W-:Y:S01]  /*04d0*/  NOP ;  /* 0x0000000000007918 */ /* 0x000fe20000000000 */
[----:B------:R1:W2:Y:S01]  /*04e0*/  SHFL.IDX PT, R2, R3, RZ, 0x1f ;  /* 0x00001fff03027589 */ /* 0x0002a200000e0000 */
[----:B------:R-:W-:Y:S01]  /*04f0*/  ULDC.64 UR52, c[0x0][0x208] ;  /* 0x0000820000347ab9 */ /* 0x000fe20000000a00 */
[----:B-1----:R-:W-:-:S04]  /*0500*/  SHF.R.S32.HI R3, RZ, 0x1f, R0 ;  /* 0x0000001fff037819 */ /* 0x002fc80000011400 */
[----:B------:R-:W-:Y:S02]  /*0510*/  LEA.HI R3, R3, R0, RZ, 0x7 ;  /* 0x0000000003037211 */ /* 0x000fe400078f38ff */
[----:B0-----:R-:W-:Y:S02]  /*0520*/  ISETP.NE.OR P0, PT, R5, RZ, !P0 ;  /* 0x000000ff0500720c */ /* 0x001fe40004705670 */
[----:B------:R-:W-:Y:S02]  /*0530*/  LOP3.LUT R3, R3, 0xffffff80, RZ, 0xc0, !PT ;  /* 0xffffff8003037812 */ /* 0x000fe400078ec0ff */
[----:B-----5:R-:W-:-:S03]  /*0540*/  ISETP.NE.OR P1, PT, R4, RZ, !P1 ;  /* 0x000000ff0400720c */ /* 0x020fc60004f25670 */
[----:B------:R-:W-:Y:S01]  /*0550*/  IMAD.IADD R23, R0, 0x1, -R3 ;  /* 0x0000000100177824 */ /* 0x000fe200078e0a03 */
[----:B--2---:R-:W-:-:S05]  /*0560*/  R2UR UR46, R2 ;  /* 0x00000000022e72ca */ /* 0x004fca00000e0000 */
[----:B------:R-:W-:-:S04]  /*0570*/  VOTEU.ALL UP0, P0 ;  /* 0x00000000003f7886 */ /* 0x000fc80000000000 */
[----:B------:R-:W-:Y:S01]  /*0580*/  VOTEU.ALL UP1, P1 ;  /* 0x00000000003f7886 */ /* 0x000fe20000820000 */
[----:B------:R-:W0:Y:S01]  /*0590*/  @!UP0 S2UR UR8, SR_CgaCtaId ;  /* 0x00000000000889c3 */ /* 0x000e220000008800 */
[----:B------:R-:W-:Y:S01]  /*05a0*/  @!UP0 UMOV UR5, 0x400 ;  /* 0x0000040000058882 */ /* 0x000fe20000000000 */
[----:B------:R-:W-:-:S04]  /*05b0*/  @!UP0 UIADD3 UR6, -UR6, 0x100000, URZ ;  /* 0x0010000006068890 */ /* 0x000fc8000fffe13f */
[----:B------:R-:W-:Y:S02]  /*05c0*/  @!UP0 USHF.L.U32 UR7, UR6, 0xb, URZ ;  /* 0x0000000b06078899 */ /* 0x000fe4000800063f */
[----:B------:R-:W-:Y:S01]  /*05d0*/  @!UP0 USHF.L.U32 UR6, UR6, 0x1, URZ ;  /* 0x0000000106068899 */ /* 0x000fe2000800063f */
[----:B------:R-:W-:Y:S01]  /*05e0*/  @!UP1 UMOV UR10, 0x400 ;  /* 0x00000400000a9882 */ /* 0x000fe20000000000 */
[----:B------:R-:W-:Y:S01]  /*05f0*/  VOTEU.ALL UP2, P1 ;  /* 0x00000000003f7886 */ /* 0x000fe20000840000 */
[----:B------:R-:W-:Y:S01]  /*0600*/  VOTEU.ALL UP3, P1 ;  /* 0x00000000003f7886 */ /* 0x000fe20000860000 */
[----:B------:R-:W-:Y:S01]  /*0610*/  VOTEU.ALL UP4, P1 ;  /* 0x00000000003f7886 */ /* 0x000fe20000880000 */
[----:B------:R-:W1:Y:S01]  /*0620*/  @!UP1 S2UR UR11, SR_CgaCtaId ;  /* 0x00000000000b99c3 */ /* 0x000e620000008800 */
[----:B------:R-:W-:Y:S01]  /*0630*/  VOTEU.ALL UP5, P1 ;  /* 0x00000000003f7886 */ /* 0x000fe200008a0000 */
[----:B------:R-:W-:Y:S01]  /*0640*/  ISETP.NE.AND P1, PT, RZ, UR13, PT ;  /* 0x0000000dff007c0c */ /* 0x000fe2000bf25270 */
[----:B0-----:R-:W-:-:S02]  /*0650*/  @!UP0 ULEA UR5, UR8, UR5, 0x18 ;  /* 0x0000000508058291 */ /* 0x001fc4000f8ec03f */
[----:B------:R-:W-:-:S04]  /*0660*/  @!UP1 UIADD3 UR8, -UR9, 0x100000, URZ ;  /* 0x0010000009089890 */ /* 0x000fc8000fffe13f */
[----:B------:R-:W-:Y:S02]  /*0670*/  @!UP1 USHF.L.U32 UR9, UR8, 0xb, URZ ;  /* 0x0000000b08099899 */ /* 0x000fe4000800063f */
[----:B------:R-:W-:Y:S01]  /*0680*/  @!UP1 USHF.L.U32 UR8, UR8, 0x1, URZ ;  /* 0x0000000108089899 */ /* 0x000fe2000800063f */
[----:B------:R-:W-:Y:S01]  /*0690*/  VOTEU.ALL UP0, P0 ;  /* 0x00000000003f7886 */ /* 0x000fe20000000000 */
[----:B-1----:R-:W-:Y:S01]  /*06a0*/  @!UP1 ULEA UR10, UR11, UR10, 0x18 ;  /* 0x0000000a0b0a9291 */ /* 0x002fe2000f8ec03f */
[----:B------:R-:W-:Y:S01]  /*06b0*/  VOTEU.ALL UP1, P0 ;  /* 0x00000000003f7886 */ /* 0x000fe20000020000 */
[----:B------:R-:W0:Y:S02]  /*06c0*/  FENCE.VIEW.ASYNC.S ;  /* 0x00000000000073c6 */ /* 0x000e240000000000 */
[----:B0-----:R-:W3:Y:S02]  /*06d0*/  @!UP0 SYNCS.EXCH.64 URZ, [UR5+0xc0], UR6 ;  /* 0x0000c006053f85b2 */ /* 0x001ee40008000100 */
[----:B------:R0:W3:Y:S01]  /*06e0*/  @!UP1 SYNCS.EXCH.64 URZ, [UR5+0xc8], UR6 ;  /* 0x0000c806053f95b2 */ /* 0x0000e20008000100 */
[----:B------:R-:W-:Y:S01]  /*06f0*/  NOP ;  /* 0x0000000000007918 */ /* 0x000fe20000000000 */
[----:B0-----:R-:W-:-:S02]  /*0700*/  ULDC.64 UR6, c[0x0][0x598] ;  /* 0x0001660000067ab9 */ /* 0x001fc40000000a00 */
[----:B------:R-:W-:Y:S02]  /*0710*/  ISETP.NE.U32.AND P0, PT, RZ, UR6, PT ;  /* 0x00000006ff007c0c */ /* 0x000fe4000bf05070 */
[----:B------:R0:W3:Y:S02]  /*0720*/  @!UP2 SYNCS.EXCH.64 URZ, [UR10+0xa0], UR8 ;  /* 0x0000a0080a3fa5b2 */ /* 0x0000e40008000100 */
[----:B------:R-:W-:Y:S01]  /*0730*/  ISETP.NE.AND.EX P0, PT, RZ, UR7, PT, P0 ;  /* 0x00000007ff007c0c */ /* 0x000fe2000bf05300 */
[----:B------:R0:W3:Y:S01]  /*0740*/  @!UP3 SYNCS.EXCH.64 URZ, [UR10+0xa8], UR8 ;  /* 0x0000a8080a3fb5b2 */ /* 0x0000e20008000100 */
[----:B------:R0:W3:Y:S01]  /*0750*/  @!UP4 SYNCS.EXCH.64 URZ, [UR10+0xb0], UR8 ;  /* 0x0000b0080a3fc5b2 */ /* 0x0000e20008000100 */
[----:B------:R0:W3:Y:S01]  /*0760*/  @!UP5 SYNCS.EXCH.64 URZ, [UR10+0xb8], UR8 ;  /* 0x0000b8080a3fd5b2 */ /* 0x0000e20008000100 */
[----:B------:R-:W-:Y:S01]  /*0770*/  NOP ;  /* 0x0000000000007918 */ /* 0x000fe20000000000 */
[----:B---34-:R-:W-:Y:S08]  /*0780*/  BAR.SYNC.DEFER_BLOCKING 0x0 ;  /* 0x0000000000007b1d */ /* 0x018ff00000010000 */
[----:B0-----:R-:W-:Y:S05]  /*0790*/  @!P0 BRA `(.L_x_4) ;  /* 0x00000000001c8947 */ /* 0x001fea0003800000 */
[----:B------:R-:W0:Y:S02]  /*07a0*/  LDC.64 R2, c[0x0][0x598] ;  /* 0x00016600ff027b82 */ /* 0x000e240000000a00 */
[----:B0-----:R-:W2:Y:S02]  /*07b0*/  LDG.E.64 R2, desc[UR52][R2.64] ;  /* 0x0000003402027981 */ /* 0x001ea4000c1e1b00 */
[----:B--2---:R-:W-:-:S04]  /*07c0*/  ISETP.NE.U32.AND P0, PT, R2, RZ, PT ;  /* 0x000000ff0200720c */ /* 0x004fc80003f05070 */
[----:B------:R-:W-:-:S13]  /*07d0*/  ISETP.NE.AND.EX P0, PT, R3, RZ, PT, P0 ;  /* 0x000000ff0300720c */ /* 0x000fda0003f05300 */
[----:B------:R-:W-:Y:S05]  /*07e0*/  @!P0 BRA `(.L_x_4) ;  /* 0x0000000000088947 */ /* 0x000fea0003800000 */
[----:B------:R1:W5:Y:S01]  /*07f0*/  LD.E R88, desc[UR52][R2.64] ;  /* 0x0000003402587980 */ /* 0x000362000c101900 */
[----:B------:R-:W-:Y:S05]  /*0800*/  BRA `(.L_x_5) ;  /* 0x0000000000247947 */ /* 0x000fea0003800000 */
.L_x_4:
[----:B------:R-:W-:Y:S02]  /*0810*/  ULDC.64 UR6, c[0x0][0x588] ;  /* 0x0001620000067ab9 */ /* 0x000fe40000000a00 */
[----:B------:R-:W-:-:S04]  /*0820*/  ISETP.NE.U32.AND P0, PT, RZ, UR6, PT ;  /* 0x00000006ff007c0c */ /* 0x000fc8000bf05070 */
[----:B------:R-:W-:-:S13]  /*0830*/  ISETP.NE.AND.EX P0, PT, RZ, UR7, PT, P0 ;  /* 0x00000007ff007c0c */ /* 0x000fda000bf05300 */
[----:B------:R-:W-:Y:S05]  /*0840*/  @!P0 BRA `(.L_x_6) ;  /* 0x00000000000c8947 */ /* 0x000fea0003800000 */
[----:B------:R-:W0:Y:S02]  /*0850*/  LDC.64 R88, c[0x0][0x588] ;  /* 0x00016200ff587b82 */ /* 0x000e240000000a00 */
[----:B0-----:R0:W5:Y:S01]  /*0860*/  LDG.E R88, desc[UR52][R88.64] ;  /* 0x0000003458587981 */ /* 0x001162000c1e1900 */
[----:B------:R-:W-:Y:S05]  /*0870*/  BRA `(.L_x_5) ;  /* 0x0000000000087947 */ /* 0x000fea0003800000 */
.L_x_6:
[----:B------:R-:W-:Y:S02]  /*0880*/  ULDC UR5, c[0x0][0x580] ;  /* 0x0001600000057ab9 */ /* 0x000fe40000000800 */
[----:B------:R-:W-:-:S07]  /*0890*/  IMAD.U32 R88, RZ, RZ, UR5 ;  /* 0x00000005ff587e24 */ /* 0x000fce000f8e00ff */
.L_x_5:
[----:B------:R-:W-:Y:S02]  /*08a0*/  ULDC.64 UR6, c[0x0][0x5a0] ;  /* 0x0001680000067ab9 */ /* 0x000fe40000000a00 */
[----:B------:R-:W-:-:S04]  /*08b0*/  ISETP.NE.U32.AND P0, PT, RZ, UR6, PT ;  /* 0x00000006ff007c0c */ /* 0x000fc8000bf05070 */
[----:B------:R-:W-:-:S13]  /*08c0*/  ISETP.NE.AND.EX P0, PT, RZ, UR7, PT, P0 ;  /* 0x00000007ff007c0c */ /* 0x000fda000bf05300 */
[----:B------:R-:W-:Y:S05]  /*08d0*/  @!P0 BRA `(.L_x_7) ;  /* 0x00000000001c8947 */ /* 0x000fea0003800000 */
[----:B-1----:R-:W1:Y:S02]  /*08e0*/  LDC.64 R2, c[0x0][0x5a0] ;  /* 0x00016800ff027b82 */ /* 0x002e640000000a00 */
[----:B-1----:R-:W2:Y:S02]  /*08f0*/  LDG.E.64 R2, desc[UR52][R2.64] ;  /* 0x0000003402027981 */ /* 0x002ea4000c1e1b00 */
[----:B--2---:R-:W-:-:S04]  /*0900*/  ISETP.NE.U32.AND P0, PT, R2, RZ, PT ;  /* 0x000000ff0200720c */ /* 0x004fc80003f05070 */
[----:B------:R-:W-:-:S13]  /*0910*/  ISETP.NE.AND.EX P0, PT, R3, RZ, PT, P0 ;  /* 0x000000ff0300720c */ /* 0x000fda0003f05300 */
[----:B------:R-:W-:Y:S05]  /*0920*/  @!P0 BRA `(.L_x_7) ;  /* 0x0000000000088947 */ /* 0x000fea0003800000 */
[----:B0-----:R2:W5:Y:S01]  /*0930*/  LD.E R89, desc[UR52][R2.64] ;  /* 0x0000003402597980 */ /* 0x001562000c101900 */
[----:B------:R-:W-:Y:S05]  /*0940*/  BRA `(.L_x_8) ;  /* 0x0000000000247947 */ /* 0x000fea0003800000 */
.L_x_7:
[----:B------:R-:W-:Y:S02]  /*0950*/  ULDC.64 UR6, c[0x0][0x590] ;  /* 0x0001640000067ab9 */ /* 0x000fe40000000a00 */
[----:B------:R-:W-:-:S04]  /*0960*/  ISETP.NE.U32.AND P0, PT, RZ, UR6, PT ;  /* 0x00000006ff007c0c */ /* 0x000fc8000bf05070 */
[----:B------:R-:W-:-:S13]  /*0970*/  ISETP.NE.AND.EX P0, PT, RZ, UR7, PT, P0 ;  /* 0x00000007ff007c0c */ /* 0x000fda000bf05300 */
[----:B------:R-:W-:Y:S05]  /*0980*/  @!P0 BRA `(.L_x_9) ;  /* 0x00000000000c8947 */ /* 0x000fea0003800000 */
[----:B-1----:R-:W0:Y:S02]  /*0990*/  LDC.64 R2, c[0x0][0x590] ;  /* 0x00016400ff027b82 */ /* 0x002e240000000a00 */
[----:B0-----:R0:W5:Y:S01]  /*09a0*/  LDG.E R89, desc[UR52][R2.64] ;  /* 0x0000003402597981 */ /* 0x001162000c1e1900 */
[----:B------:R-:W-:Y:S05]  /*09b0*/  BRA `(.L_x_8) ;  /* 0x0000000000087947 */ /* 0x000fea0003800000 */
.L_x_9:
[----:B------:R-:W-:Y:S02]  /*09c0*/  ULDC UR5, c[0x0][0x584] ;  /* 0x0001610000057ab9 */ /* 0x000fe40000000800 */
[----:B0-----:R-:W-:-:S07]  /*09d0*/  IMAD.U32 R89, RZ, RZ, UR5 ;  /* 0x00000005ff597e24 */ /* 0x001fce000f8e00ff */
.L_x_8:
[----:B012---:R-:W0:Y:S01]  /*09e0*/  LDC R2, c[0x0][0x65c] ;  /* 0x00019700ff027b82 */ /* 0x007e220000000800 */
[----:B------:R-:W1:Y:S01]  /*09f0*/  S2R R12, SR_CTAID.Y ;  /* 0x00000000000c7919 */ /* 0x000e620000002600 */
[----:B------:R-:W-:Y:S01]  /*0a00*/  UISETP.NE.AND UP0, UPT, UR13, 0x2, UPT ;  /* 0x000000020d00788c */ /* 0x000fe2000bf05270 */
[----:B------:R-:W-:Y:S01]  /*0a10*/  IMAD.MOV.U32 R5, RZ, RZ, RZ ;  /* 0x000000ffff057224 */ /* 0x000fe200078e00ff */
[----:B------:R-:W-:Y:S01]  /*0a20*/  ULDC UR5, c[0x0][0x28c] ;  /* 0x0000a30000057ab9 */ /* 0x000fe20000000800 */
[----:B------:R-:W2:Y:S01]  /*0a30*/  S2R R4, SR_CTAID.X ;  /* 0x0000000000047919 */ /* 0x000ea20000002500 */
[----:B------:R-:W-:Y:S02]  /*0a40*/  UIADD3 UR5, UR5, 0x7f, URZ ;  /* 0x0000007f05057890 */ /* 0x000fe4000fffe03f */
[----:B------:R-:W-:Y:S01]  /*0a50*/  PLOP3.LUT P0, PT, PT, PT, UP0, 0x80, 0x0 ;  /* 0x000000000000781c */ /* 0x000fe20003f0f008 */
[----:B------:R-:W-:Y:S01]  /*0a60*/  UMOV UR36, URZ ;  /* 0x0000003f00247c82 */ /* 0x000fe20008000000 */
[----:B------:R-:W-:Y:S01]  /*0a70*/  USHF.R.S32.HI UR8, URZ, 0x1f, UR5 ;  /* 0x0000001f3f087899 */ /* 0x000fe20008011405 */
[----:B------:R-:W-:Y:S01]  /*0a80*/  UMOV UR37, URZ ;  /* 0x0000003f00257c82 */ /* 0x000fe20008000000 */
[----:B------:R-:W-:-:S02]  /*0a90*/  ULDC.64 UR10, c[0x0][0x650] ;  /* 0x00019400000a7ab9 */ /* 0x000fc40000000a00 */
[----:B------:R-:W-:-:S04]  /*0aa0*/  ULEA.HI UR8, UR8, UR5, URZ, 0x7 ;  /* 0x0000000508087291 */ /* 0x000fc8000f8f383f */
[----:B------:R-:W-:Y:S01]  /*0ab0*/  USHF.R.S32.HI UR39, URZ, 0x7, UR8 ;  /* 0x000000073f277899 */ /* 0x000fe20008011408 */
[----:B0-----:R-:W-:-:S04]  /*0ac0*/  ISETP.NE.AND P2, PT, R2, 0x1, PT ;  /* 0x000000010200780c */ /* 0x001fc80003f45270 */
[----:B------:R-:W-:-:S09]  /*0ad0*/  P2R R3, PR, RZ, 0x4 ;  /* 0x00000004ff037803 */ /* 0x000fd20000000000 */
[----:B------:R-:W2:Y:S01]  /*0ae0*/  @P2 LDC R17, c[0x0][0x10] ;  /* 0x00000400ff112b82 */ /* 0x000ea20000000800 */
[----:B-1----:R-:W-:Y:S02]  /*0af0*/  @P2 IMAD.MOV.U32 R6, RZ, RZ, R12 ;  /* 0x000000ffff062224 */ /* 0x002fe400078e000c */
[----:B------:R-:W-:-:S05]  /*0b00*/  @P2 IMAD.MOV.U32 R7, RZ, RZ, RZ ;  /* 0x000000ffff072224 */ /* 0x000fca00078e00ff */
[----:B------:R-:W0:Y:S01]  /*0b10*/  @!P2 LDC R3, c[0x0][0xc] ;  /* 0x00000300ff03ab82 */ /* 0x000e220000000800 */
[----:B------:R-:W-:Y:S01]  /*0b20*/  ULDC UR6, c[0x0][0xc] ;  /* 0x0000030000067ab9 */ /* 0x000fe20000000800 */
[----:B------:R-:W-:Y:S01]  /*0b30*/  ULDC UR7, c[0x0][0x10] ;  /* 0x0000040000077ab9 */ /* 0x000fe20000000800 */
[----:B------:R-:W-:Y:S01]  /*0b40*/  ULDC UR5, c[0x0][0x14] ;  /* 0x0000050000057ab9 */ /* 0x000fe20000000800 */
[----:B------:R-:W-:-:S04]  /*0b50*/  UIMAD.WIDE.U32 UR6, UR6, UR7, URZ ;  /* 0x00000007060672a5 */ /* 0x000fc8000f8e003f */
[----:B------:R-:W-:Y:S02]  /*0b60*/  UIMAD.WIDE.U32 UR50, UR6, UR5, URZ ;  /* 0x00000005063272a5 */ /* 0x000fe4000f8e003f */
[----:B------:R-:W-:-:S04]  /*0b70*/  UIMAD UR40, UR7, UR5, URZ ;  /* 0x00000005072872a4 */ /* 0x000fc8000f8e023f */
[----:B------:R-:W-:Y:S01]  /*0b80*/  UIADD3 UR40, UR51, UR40, URZ ;  /* 0x0000002833287290 */ /* 0x000fe2000fffe03f */
[----:B--2---:R-:W-:-:S04]  /*0b90*/  @P2 IMAD.WIDE.U32 R16, R4, R17, R6 ;  /* 0x0000001104102225 */ /* 0x004fc800078e0006 */
[----:B0-----:R-:W-:-:S04]  /*0ba0*/  @!P2 IMAD.WIDE.U32 R6, R3, R12, R4 ;  /* 0x0000000c0306a225 */ /* 0x001fc800078e0004 */
[----:B------:R-:W-:Y:S02]  /*0bb0*/  @P2 IMAD.MOV.U32 R3, RZ, RZ, RZ ;  /* 0x000000ffff032224 */ /* 0x000fe400078e00ff */
[----:B------:R-:W-:Y:S02]  /*0bc0*/  @!P2 IMAD.MOV.U32 R16, RZ, RZ, R6 ;  /* 0x000000ffff10a224 */ /* 0x000fe400078e0006 */
[----:B------:R-:W-:Y:S02]  /*0bd0*/  @P2 IMAD.IADD R17, R17, 0x1, R3 ;  /* 0x0000000111112824 */ /* 0x000fe400078e0203 */
[----:B------:R-:W-:Y:S01]  /*0be0*/  @!P2 IMAD.MOV.U32 R17, RZ, RZ, R7 ;  /* 0x000000ffff11a224 */ /* 0x000fe200078e0007 */
[----:B------:R-:W-:Y:S06]  /*0bf0*/  @P0 BRA `(.L_x_10) ;  /* 0x0000000000200947 */ /* 0x000fec0003800000 */
[----:B------:R-:W-:Y:S01]  /*0c00*/  UISETP.GE.U32.AND UP0, UPT, UR39, 0x9, UPT ;  /* 0x000000092700788c */ /* 0x000fe2000bf06070 */
[----:B------:R-:W-:Y:S01]  /*0c10*/  IADD3 R16, P0, R16, UR50, RZ ;  /* 0x0000003210107c10 */ /* 0x000fe2000ff1e0ff */
[----:B------:R-:W-:Y:S01]  /*0c20*/  UIMAD.WIDE.U32 UR6, UR39, 0x38e38e39, URZ ;  /* 0x38e38e39270678a5 */ /* 0x000fe2000f8e003f */
[----:B------:R-:W-:Y:S02]  /*0c30*/  UMOV UR37, URZ ;  /* 0x0000003f00257c82 */ /* 0x000fe40008000000 */
[----:B------:R-:W-:Y:S01]  /*0c40*/  IADD3.X R17, R17, UR40, RZ, P0, !PT ;  /* 0x0000002811117c10 */ /* 0x000fe200087fe4ff */
[----:B------:R-:W-:-:S04]  /*0c50*/  USHF.R.U32.HI UR6, URZ, 0x1, UR7 ;  /* 0x000000013f067899 */ /* 0x000fc80008011607 */
[----:B------:R-:W-:Y:S02]  /*0c60*/  UIMAD UR36, UR6, -0x9, UR39 ;  /* 0xfffffff7062478a4 */ /* 0x000fe4000f8e0227 */
[----:B------:R-:W-:-:S12]  /*0c70*/  @UP0 ULOP3.LUT UR37, UR6, 0x1, URZ, 0xc0, !UPT ;  /* 0x0000000106250892 */ /* 0x000fd8000f8ec03f */
.L_x_10:
[----:B------:R-:W-:Y:S01]  /*0c80*/  ISETP.GE.U32.AND P0, PT, R16, UR10, PT ;  /* 0x0000000a10007c0c */ /* 0x000fe2000bf06070 */
[----:B------:R-:W-:Y:S01]  /*0c90*/  IMAD.MOV.U32 R22, RZ, RZ, -0x1 ;  /* 0xffffffffff167424 */ /* 0x000fe200078e00ff */
[----:B------:R-:W-:Y:S01]  /*0ca0*/  PRMT R3, RZ, 0x7610, R3 ;  /* 0x00007610ff037816 */ /* 0x000fe20000000003 */
[----:B------:R-:W-:Y:S01]  /*0cb0*/  IMAD.MOV.U32 R19, RZ, RZ, -0x1 ;  /* 0xffffffffff137424 */ /* 0x000fe200078e00ff */
[----:B------:R-:W-:Y:S01]  /*0cc0*/  ISETP.GE.U32.AND.EX P0, PT, R17, UR11, PT, P0 ;  /* 0x0000000b11007c0c */ /* 0x000fe2000bf06100 */
[----:B------:R-:W-:-:S12]  /*0cd0*/  IMAD.MOV.U32 R18, RZ, RZ, -0x1 ;  /* 0xffffffffff127424 */ /* 0x000fd800078e00ff */
[----:B------:R-:W-:Y:S05]  /*0ce0*/  @P0 BRA `(.L_x_11) ;  /* 0x0000000400580947 */ /* 0x000fea0003800000 */
[----:B------:R-:W0:Y:S01]  /*0cf0*/  LDC.64 R14, c[0x0][0x628] ;  /* 0x00018a00ff0e7b82 */ /* 0x000e220000000a00 */
[----:B------:R-:W-:Y:S02]  /*0d00*/  IMAD.MOV.U32 R6, RZ, RZ, R16 ;  /* 0x000000ffff067224 */ /* 0x000fe400078e0010 */
[----:B------:R-:W-:-:S05]  /*0d10*/  IMAD.MOV.U32 R7, RZ, RZ, R17 ;  /* 0x000000ffff077224 */ /* 0x000fca00078e0011 */
[----:B------:R-:W1:Y:S08]  /*0d20*/  LDC R18, c[0x0][0x630] ;  /* 0x00018c00ff127b82 */ /* 0x000e700000000800 */
[----:B------:R-:W2:Y:S01]  /*0d30*/  LDC.64 R20, c[0x0][0x620] ;  /* 0x00018800ff147b82 */ /* 0x000ea20000000a00 */
[----:B0-----:R-:W-:-:S04]  /*0d40*/  ISETP.NE.U32.AND P0, PT, R14, RZ, PT ;  /* 0x000000ff0e00720c */ /* 0x001fc80003f05070 */
[----:B------:R-:W-:-:S13]  /*0d50*/  ISETP.NE.AND.EX P0, PT, R15, RZ, PT, P0 ;  /* 0x000000ff0f00720c */ /* 0x000fda0003f05300 */
[----:B-12---:R-:W-:Y:S05]  /*0d60*/  @!P0 BRA `(.L_x_12) ;  /* 0x0000000000288947 */ /* 0x006fea0003800000 */
[----:B------:R-:W0:Y:S02]  /*0d70*/  LDC R3, c[0x0][0x634] ;  /* 0x00018d00ff037b82 */ /* 0x000e240000000800 */
[----:B0-----:R-:W-:-:S05]  /*0d80*/  IADD3 R3, P0, R16, R3, RZ ;  /* 0x0000000310037210 */ /* 0x001fca0007f1e0ff */
[----:B------:R-:W-:-:S04]  /*0d90*/  IMAD.X R13, RZ, RZ, R17, P0 ;  /* 0x000000ffff0d7224 */ /* 0x000fc800000e0611 */
[----:B------:R-:W-:-:S04]  /*0da0*/  IMAD.WIDE.U32 R6, R13, R14, RZ ;  /* 0x0000000e0d067225 */ /* 0x000fc800078e00ff */
[----:B------:R-:W-:-:S04]  /*0db0*/  IMAD.WIDE.U32 R8, P0, R3, R15, R6 ;  /* 0x0000000f03087225 */ /* 0x000fc80007800006 */
[----:B------:R-:W-:-:S04]  /*0dc0*/  IMAD.WIDE.U32 R6, R3, R14, RZ ;  /* 0x0000000e03067225 */ /* 0x000fc800078e00ff */
[----:B------:R-:W-:Y:S01]  /*0dd0*/  IMAD.X R11, RZ, RZ, RZ, P0 ;  /* 0x000000ffff0b7224 */ /* 0x000fe200000e06ff */
[----:B------:R-:W-:Y:S01]  /*0de0*/  IADD3 RZ, P0, R7, R8, RZ ;  /* 0x0000000807ff7210 */ /* 0x000fe20007f1e0ff */
[----:B------:R-:W-:-:S04]  /*0df0*/  IMAD.MOV.U32 R10, RZ, RZ, R9 ;  /* 0x000000ffff0a7224 */ /* 0x000fc800078e0009 */
[----:B------:R-:W-:-:S08]  /*0e00*/  IMAD.WIDE.U32.X R6, R13, R15, R10, P0 ;  /* 0x0000000f0d067225 */ /* 0x000fd000000e040a */
.L_x_12:
[-CC-:B------:R-:W-:Y:S01]  /*0e10*/  SHF.R.U64 R28, R6, R18.reuse, R7.reuse ;  /* 0x00000012061c7219 */ /* 0x180fe20000001207 */
[----:B------:R-:W0:Y:S01]  /*0e20*/  LDC R10, c[0x0][0x618] ;  /* 0x00018600ff0a7b82 */ /* 0x000e220000000800 */
[----:B------:R-:W-:Y:S01]  /*0e30*/  SHF.R.U32.HI R5, RZ, R18, R7 ;  /* 0x00000012ff057219 */ /* 0x000fe20000011607 */
[----:B------:R-:W-:Y:S01]  /*0e40*/  ULDC UR5, c[0x0][0x150] ;  /* 0x0000540000057ab9 */ /* 0x000fe20000000800 */
[----:B------:R-:W-:Y:S02]  /*0e50*/  IADD3 R9, P0, RZ, -R28, RZ ;  /* 0x8000001cff097210 */ /* 0x000fe40007f1e0ff */
[----:B------:R-:W-:-:S03]  /*0e60*/  I2FP.F32.U32 R3, R4 ;  /* 0x0000000400037245 */ /* 0x000fc60000201000 */
[----:B------:R-:W1:Y:S01]  /*0e70*/  LDC.64 R24, c[0x0][0x640] ;  /* 0x00019000ff187b82 */ /* 0x000e620000000a00 */
[----:B------:R-:W-:Y:S02]  /*0e80*/  IMAD.X R11, RZ, RZ, ~R5, P0 ;  /* 0x000000ffff0b7224 */ /* 0x000fe400000e0e05 */
[----:B------:R-:W-:Y:S01]  /*0e90*/  FMUL R3, R3, UR5 ;  /* 0x0000000503037c20 */ /* 0x000fe20008400000 */
[----:B------:R-:W-:Y:S01]  /*0ea0*/  IMAD.WIDE.U32 R6, R9, R20, R16 ;  /* 0x0000001409067225 */ /* 0x000fe200078e0010 */
[----:B------:R-:W-:-:S03]  /*0eb0*/  ULDC UR5, c[0x0][0x154] ;  /* 0x0000550000057ab9 */ /* 0x000fc60000000800 */
[----:B------:R-:W-:Y:S01]  /*0ec0*/  IMAD R8, R11, R20, RZ ;  /* 0x000000140b087224 */ /* 0x000fe200078e02ff */
[----:B------:R-:W2:Y:S01]  /*0ed0*/  LDC R5, c[0x0][0x144] ;  /* 0x00005100ff057b82 */ /* 0x000ea20000000800 */
[----:B------:R-:W3:Y:S02]  /*0ee0*/  F2I.U32.TRUNC.NTZ R3, R3 ;  /* 0x0000000300037305 */ /* 0x000ee4000020f000 */
[----:B------:R-:W-:-:S04]  /*0ef0*/  IMAD R9, R9, R21, R8 ;  /* 0x0000001509097224 */ /* 0x000fc800078e0208 */
[----:B------:R-:W-:Y:S01]  /*0f00*/  IMAD.IADD R7, R7, 0x1, R9 ;  /* 0x0000000107077824 */ /* 0x000fe200078e0209 */
[----:B------:R-:W4:Y:S01]  /*0f10*/  LDC R18, c[0x0][0x608] ;  /* 0x00018200ff127b82 */ /* 0x000f220000000800 */
[----:B------:R-:W-:-:S03]  /*0f20*/  IMAD.MOV.U32 R9, RZ, RZ, -0x1 ;  /* 0xffffffffff097424 */ /* 0x000fc600078e00ff */
[----:B0-----:R-:W-:Y:S02]  /*0f30*/  SHF.R.U64 R14, R6, R10, R7 ;  /* 0x0000000a060e7219 */ /* 0x001fe40000001207 */
[----:B------:R-:W-:Y:S02]  /*0f40*/  I2FP.F32.U32 R6, R12 ;  /* 0x0000000c00067245 */ /* 0x000fe40000201000 */
[----:B------:R-:W0:Y:S01]  /*0f50*/  LDC R20, c[0x0][0x658] ;  /* 0x00019600ff147b82 */ /* 0x000e220000000800 */
[----:B-1----:R-:W-:Y:S01]  /*0f60*/  ISETP.NE.U32.AND P0, PT, R24, RZ, PT ;  /* 0x000000ff1800720c */ /* 0x002fe20003f05070 */
[----:B---3--:R-:W-:Y:S02]  /*0f70*/  IMAD.MOV R8, RZ, RZ, -R3 ;  /* 0x000000ffff087224 */ /* 0x008fe400078e0a03 */
[----:B------:R-:W-:Y:S01]  /*0f80*/  FMUL R6, R6, UR5 ;  /* 0x0000000506067c20 */ /* 0x000fe20008400000 */
[----:B------:R-:W-:Y:S02]  /*0f90*/  SHF.R.U32.HI R7, RZ, R10, R7 ;  /* 0x0000000aff077219 */ /* 0x000fe40000011607 */
[----:B------:R-:W-:Y:S01]  /*0fa0*/  ISETP.NE.AND.EX P0, PT, R25, RZ, PT, P0 ;  /* 0x000000ff1900720c */ /* 0x000fe20003f05300 */
[----:B------:R1:W3:Y:S01]  /*0fb0*/  F2I.U32.TRUNC.NTZ R13, R6 ;  /* 0x00000006000d7305 */ /* 0x0002e2000020f000 */
[----:B------:R-:W1:Y:S01]  /*0fc0*/  LDC R15, c[0x0][0x148] ;  /* 0x00005200ff0f7b82 */ /* 0x000e620000000800 */
[----:B--2---:R-:W-:-:S07]  /*0fd0*/  IMAD R3, R5, R8, R4 ;  /* 0x0000000805037224 */ /* 0x004fce00078e0204 */
[----:B------:R-:W2:Y:S01]  /*0fe0*/  LDC R21, c[0x0][0x600] ;  /* 0x00018000ff157b82 */ /* 0x000ea20000000800 */
[-CC-:B----4-:R-:W-:Y:S02]  /*0ff0*/  SHF.R.U64 R30, R14, R18.reuse, R7.reuse ;  /* 0x000000120e1e7219 */ /* 0x190fe40000001207 */
[----:B------:R-:W-:Y:S01]  /*1000*/  SHF.R.U32.HI R5, RZ, R18, R7 ;  /* 0x00000012ff057219 */ /* 0x000fe20000011607 */
[----:B------:R-:W-:-:S04]  /*1010*/  IMAD.MOV.U32 R7, RZ, RZ, 0x1 ;  /* 0x00000001ff077424 */ /* 0x000fc800078e00ff */
[----:B------:R-:W4:Y:S01]  /*1020*/  LDC R22, c[0x0][0x648] ;  /* 0x00019200ff167b82 */ /* 0x000f220000000800 */
[-C--:B0-----:R-:W-:Y:S02]  /*1030*/  SHF.L.U32 R4, R9, R20.reuse, RZ ;  /* 0x0000001409047219 */ /* 0x081fe400000006ff */
[--C-:B------:R-:W-:Y:S02]  /*1040*/  SHF.R.U64 R18, R30, R20, R5.reuse ;  /* 0x000000141e127219 */ /* 0x100fe40000001205 */
[----:B------:R-:W-:Y:S02]  /*1050*/  LOP3.LUT R11, RZ, R4, RZ, 0x33, !PT ;  /* 0x00000004ff0b7212 */ /* 0x000fe400078e33ff */
[-C--:B------:R-:W-:Y:S01]  /*1060*/  SHF.R.U32.HI R5, RZ, R20.reuse, R5 ;  /* 0x00000014ff057219 */ /* 0x080fe20000011605 */
[----:B------:R-:W0:Y:S01]  /*1070*/  LDC R27, c[0x0][0x638] ;  /* 0x00018e00ff1b7b82 */ /* 0x000e220000000800 */
[----:B------:R-:W-:Y:S01]  /*1080*/  SHF.L.U32 R10, R7, R20, RZ ;  /* 0x00000014070a7219 */ /* 0x000fe200000006ff */
[----:B------:R-:W-:-:S06]  /*1090*/  IMAD.MOV.U32 R4, RZ, RZ, R18 ;  /* 0x000000ffff047224 */ /* 0x000fcc00078e0012 */
[----:B------:R-:W0:Y:S01]  /*10a0*/  LDC R26, c[0x0][0x610] ;  /* 0x00018400ff1a7b82 */ /* 0x000e220000000800 */
[----:B-1-3--:R-:W-:Y:S05]  /*10b0*/  @!P0 BRA `(.L_x_13) ;  /* 0x0000000000288947 */ /* 0x00afea0003800000 */
[----:B------:R-:W1:Y:S02]  /*10c0*/  LDC R9, c[0x0][0x64c] ;  /* 0x00019300ff097b82 */ /* 0x000e640000000800 */
[----:B-1----:R-:W-:-:S05]  /*10d0*/  IADD3 R9, P0, R18, R9, RZ ;  /* 0x0000000912097210 */ /* 0x002fca0007f1e0ff */
        /* <DEDUP_REMOVED lines=8> */
.L_x_13:
[----:B----4-:R-:W-:Y:S01]  /*1160*/  SHF.R.U64 R4, R4, R22, R5 ;  /* 0x0000001604047219 */ /* 0x010fe20000001205 */
[----:B--2---:R-:W-:Y:S01]  /*1170*/  VIADD R5, R21, 0xffffffff ;  /* 0xffffffff15057836 */ /* 0x004fe20000000000 */
[----:B------:R-:W-:Y:S01]  /*1180*/  LOP3.LUT R11, R30, R11, RZ, 0xc0, !PT ;  /* 0x0000000b1e0b7212 */ /* 0x000fe200078ec0ff */
[----:B------:R-:W-:Y:S02]  /*1190*/  IMAD.MOV R13, RZ, RZ, -R13 ;  /* 0x000000ffff0d7224 */ /* 0x000fe400078e0a0d */
[----:B------:R-:W-:Y:S01]  /*11a0*/  IMAD.MOV R6, RZ, RZ, -R4 ;  /* 0x000000ffff067224 */ /* 0x000fe200078e0a04 */
[----:B------:R-:W-:Y:S01]  /*11b0*/  LOP3.LUT R5, R14, R5, RZ, 0xc0, !PT ;  /* 0x000000050e057212 */ /* 0x000fe200078ec0ff */
[----:B------:R-:W-:Y:S02]  /*11c0*/  IMAD R10, R10, R4, R11 ;  /* 0x000000040a0a7224 */ /* 0x000fe400078e020b */
[----:B------:R-:W-:Y:S02]  /*11d0*/  @P2 IMAD R3, R15, R13, R12 ;  /* 0x0000000d0f032224 */ /* 0x000fe400078e020c */
[----:B0-----:R-:W-:-:S02]  /*11e0*/  IMAD R4, R6, R27, R18 ;  /* 0x0000001b06047224 */ /* 0x001fc400078e0212 */
[----:B------:R-:W-:Y:S02]  /*11f0*/  IMAD R22, R10, R26, R3 ;  /* 0x0000001a0a167224 */ /* 0x000fe400078e0203 */
[----:B------:R-:W-:Y:S02]  /*1200*/  IMAD R5, R4, R21, R5 ;  /* 0x0000001504057224 */ /* 0x000fe400078e0205 */
[----:B------:R-:W-:Y:S02]  /*1210*/  IMAD.MOV.U32 R3, RZ, RZ, 0x1 ;  /* 0x00000001ff037424 */ /* 0x000fe400078e00ff */
[----:B------:R-:W-:Y:S01]  /*1220*/  IMAD.MOV.U32 R18, RZ, RZ, R28 ;  /* 0x000000ffff127224 */ /* 0x000fe200078e001c */
[----:B------:R-:W-:Y:S02]  /*1230*/  SEL R19, R5, R22, !P2 ;  /* 0x0000001605137207 */ /* 0x000fe40005000000 */
[----:B------:R-:W-:-:S07]  /*1240*/  SEL R22, R22, R5, !P2 ;  /* 0x0000000516167207 */ /* 0x000fce0005000000 */
.L_x_11:
[----:B------:R-:W-:Y:S05]  /*1250*/  @!P1 BRA `(.L_x_14) ;  /* 0x0000007400f89947 */ /* 0x000fea0003800000 */
[----:B------:R-:W-:-:S06]  /*1260*/  UISETP.GT.U32.AND UP0, UPT, UR12, 0x1, UPT ;  /* 0x000000010c00788c */ /* 0x000fcc000bf04070 */
[----:B------:R-:W-:-:S13]  /*1270*/  PLOP3.LUT P0, PT, PT, PT, UP0, 0x80, 0x0 ;  /* 0x000000000000781c */ /* 0x000fda0003f0f008 */
[----:B------:R-:W-:Y:S05]  /*1280*/  @P0 EXIT ;  /* 0x000000000000094d */ /* 0x000fea0003800000 */
.L_x_15:
[----:B------:R-:W-:-:S08]  /*1290*/  NOP ;  /* 0x0000000000007918 */ /* 0x000fd00000000000 */
[----:B------:R-:W0:Y:S02]  /*12a0*/  USETMAXREG.TRY_ALLOC.CTAPOOL UP0, 0xe8 ;  /* 0x000000e8000079c8 */ /* 0x000e240008000600 */
[----:B0-----:R-:W-:-:S13]  /*12b0*/  PLOP3.LUT P0, PT, PT, PT, UP0, 0x80, 0x0 ;  /* 0x000000000000781c */ /* 0x001fda0003f0f008 */
[----:B------:R-:W-:Y:S05]  /*12c0*/  @!P0 BRA `(.L_x_15) ;  /* 0xfffffffc00f08947 */ /* 0x000fea000383ffff */
[----:B------:R-:W-:-:S13]  /*12d0*/  LOP3.LUT P0, RZ, R3, 0xff, RZ, 0xc0, !PT ;  /* 0x000000ff03ff7812 */ /* 0x000fda000780c0ff */
[----:B------:R-:W-:Y:S05]  /*12e0*/  @!P0 EXIT ;  /* 0x000000000000894d */ /* 0x000fea0003800000 */
[----:B------:R-:W-:Y:S01]  /*12f0*/  SHF.R.S32.HI R0, RZ, 0x1f, R23 ;  /* 0x0000001fff007819 */ /* 0x000fe20000011417 */
[----:B------:R-:W0:Y:S01]  /*1300*/  S2UR UR4, SR_CgaCtaId ;  /* 0x00000000000479c3 */ /* 0x000e220000008800 */
[----:B------:R-:W-:Y:S01]  /*1310*/  UIADD3 UR5, UR46, -0x1, URZ ;  /* 0xffffffff2e057890 */ /* 0x000fe2000fffe03f */
[----:B------:R-:W-:Y:S01]  /*1320*/  IMAD.MOV.U32 R100, RZ, RZ, 0x70 ;  /* 0x00000070ff647424 */ /* 0x000fe200078e00ff */
[CC--:B------:R-:W-:Y:S01]  /*1330*/  LEA.HI R3, R0.reuse, R23.reuse, RZ, 0x2 ;  /* 0x0000001700037211 */ /* 0x0c0fe200078f10ff */
[----:B------:R-:W-:Y:S01]  /*1340*/  UMOV UR44, 0x400 ;  /* 0x00000400002c7882 */ /* 0x000fe20000000000 */
[----:B------:R-:W-:Y:S01]  /*1350*/  LEA.HI R4, R0, R23, RZ, 0x5 ;  /* 0x0000001700047211 */ /* 0x000fe200078f28ff */
[----:B------:R-:W-:Y:S01]  /*1360*/  UISETP.NE.AND UP0, UPT, UR5, URZ, UPT ;  /* 0x0000003f0500728c */ /* 0x000fe2000bf05270 */
[----:B------:R-:W-:Y:S01]  /*1370*/  LOP3.LUT R0, R3, 0xfffffffc, RZ, 0xc0, !PT ;  /* 0xfffffffc03007812 */ /* 0x000fe200078ec0ff */
[----:B------:R-:W1:Y:S01]  /*1380*/  LDC R98, c[0x0][0x658] ;  /* 0x00019600ff627b82 */ /* 0x000e620000000800 */
[--C-:B------:R-:W-:Y:S01]  /*1390*/  SHF.R.S32.HI R90, RZ, 0x2, R3.reuse ;  /* 0x00000002ff5a7819 */ /* 0x100fe20000011403 */
[----:B------:R-:W-:Y:S01]  /*13a0*/  ULDC UR6, c[0x0][0x284] ;  /* 0x0000a10000067ab9 */ /* 0x000fe20000000800 */
[----:B------:R-:W-:Y:S01]  /*13b0*/  SHF.R.S32.HI R3, RZ, 0x1f, R3 ;  /* 0x0000001fff037819 */ /* 0x000fe20000011403 */
[----:B------:R-:W-:Y:S01]  /*13c0*/  IMAD.IADD R0, R23, 0x1, -R0 ;  /* 0x0000000117007824 */ /* 0x000fe200078e0a00 */
[----:B------:R-:W-:Y:S01]  /*13d0*/  SHF.R.S32.HI R5, RZ, 0x5, R4 ;  /* 0x00000005ff057819 */ /* 0x000fe20000011404 */
[----:B------:R-:W-:Y:S01]  /*13e0*/  UIADD3 UR41, UR39, -0x1, URZ ;  /* 0xffffffff27297890 */ /* 0x000fe2000fffe03f */
[----:B------:R-:W-:Y:S01]  /*13f0*/  LEA.HI R4, R3, R90, RZ, 0x3 ;  /* 0x0000005a03047211 */ /* 0x000fe200078f18ff */
[----:B------:R-:W-:Y:S01]  /*1400*/  IMAD.SHL.U32 R3, R0, 0x100, RZ ;  /* 0x0000010000037824 */ /* 0x000fe200078e00ff */
[----:B------:R-:W2:Y:S01]  /*1410*/  LDC R97, c[0x0][0x600] ;  /* 0x00018000ff617b82 */ /* 0x000ea20000000800 */
[----:B------:R-:W-:Y:S01]  /*1420*/  IMAD.SHL.U32 R95, R5, 0x10, RZ ;  /* 0x00000010055f7824 */ /* 0x000fe200078e00ff */
[----:B------:R-:W-:Y:S01]  /*1430*/  LOP3.LUT R91, R4, 0xfffffff8, RZ, 0xc0, !PT ;  /* 0xfffffff8045b7812 */ /* 0x000fe200078ec0ff */
[----:B------:R-:W-:Y:S01]  /*1440*/  IMAD.SHL.U32 R92, R0, 0x2, RZ ;  /* 0x00000002005c7824 */ /* 0x000fe200078e00ff */
[----:B------:R-:W-:Y:S01]  /*1450*/  LOP3.LUT R3, R3, 0x100, RZ, 0xc0, !PT ;  /* 0x0000010003037812 */ /* 0x000fe200078ec0ff */
[----:B------:R-:W-:Y:S01]  /*1460*/  USHF.L.U32 UR42, UR39, 0x1, URZ ;  /* 0x00000001272a7899 */ /* 0x000fe2000800063f */
[----:B------:R-:W-:Y:S01]  /*1470*/  LOP3.LUT R6, R5, 0x1, RZ, 0xc0, !PT ;  /* 0x0000000105067812 */ /* 0x000fe200078ec0ff */
[----:B------:R-:W-:Y:S01]  /*1480*/  IMAD.IADD R90, R90, 0x1, -R91 ;  /* 0x000000015a5a7824 */ /* 0x000fe200078e0a5b */
[----:B------:R-:W-:Y:S01]  /*1490*/  SHF.R.U32.HI R7, RZ, 0x3, R3 ;  /* 0x00000003ff077819 */ /* 0x000fe20000011603 */
[----:B0-----:R-:W-:Y:S01]  /*14a0*/  ULEA UR44, UR4, UR44, 0x18 ;  /* 0x0000002c042c7291 */ /* 0x001fe2000f8ec03f */
[----:B------:R-:W-:Y:S01]  /*14b0*/  LOP3.LUT R4, R3, 0x30, R95, 0xf8, !PT ;  /* 0x0000003003047812 */ /* 0x000fe200078ef85f */
[----:B------:R-:W-:Y:S01]  /*14c0*/  USHF.L.U32 UR4, UR5, 0x3, URZ ;  /* 0x0000000305047899 */ /* 0x000fe2000800063f */
[----:B------:R-:W-:Y:S01]  /*14d0*/  LEA.HI R3, R0, R0, RZ, 0x1 ;  /* 0x0000000000037211 */ /* 0x000fe200078f08ff */
[----:B------:R-:W-:Y:S01]  /*14e0*/  USEL UR5, URZ, 0x1, UP0 ;  /* 0x000000013f057887 */ /* 0x000fe20008000000 */
[----:B------:R-:W-:Y:S01]  /*14f0*/  LOP3.LUT R4, R4, R7, RZ, 0x3c, !PT ;  /* 0x0000000704047212 */ /* 0x000fe200078e3cff */
[----:B------:R-:W-:Y:S01]  /*1500*/  UIADD3 UR45, UR44, 0xa0, URZ ;  /* 0x000000a02c2d7890 */ /* 0x000fe2000fffe03f */
[----:B------:R-:W0:Y:S01]  /*1510*/  LDC R7, c[0x0][0x288] ;  /* 0x0000a200ff077b82 */ /* 0x000e220000000800 */
[----:B------:R-:W-:Y:S01]  /*1520*/  IMAD.SHL.U32 R3, R3, 0x100, RZ ;  /* 0x0000010003037824 */ /* 0x000fe200078e00ff */
[--C-:B------:R-:W-:Y:S01]  /*1530*/  SHF.R.S32.HI R91, RZ, 0x1f, R90.reuse ;  /* 0x0000001fff5b7819 */ /* 0x100fe2000001145a */
[----:B------:R-:W-:Y:S01]  /*1540*/  ULOP3.LUT UR4, UR4, 0x8, URZ, 0xc0, !UPT ;  /* 0x0000000804047892 */ /* 0x000fe2000f8ec03f */
[--C-:B------:R-:W-:Y:S01]  /*1550*/  IADD3 R95, -R95, UR6, -R90.reuse ;  /* 0x000000065f5f7c10 */ /* 0x100fe2000fffe95a */
[----:B------:R-:W-:Y:S01]  /*1560*/  IMAD.U32 R101, RZ, RZ, UR5 ;  /* 0x00000005ff657e24 */ /* 0x000fe2000f8e00ff */
[----:B------:R-:W-:Y:S01]  /*1570*/  LOP3.LUT R3, R3, 0xfffffe00, RZ, 0xc0, !PT ;  /* 0xfffffe0003037812 */ /* 0x000fe200078ec0ff */
[----:B------:R-:W-:Y:S01]  /*1580*/  USHF.L.U64.HI UR43, UR50, 0x1, UR40 ;  /* 0x00000001322b7899 */ /* 0x000fe20008010228 */
[----:B------:R-:W-:Y:S01]  /*1590*/  ISETP.NE.U32.AND P0, PT, R6, 0x1, PT ;  /* 0x000000010600780c */ /* 0x000fe20003f05070 */
[----:B--2---:R-:W-:Y:S01]  /*15a0*/  VIADD R97, R97, 0xffffffff ;  /* 0xffffffff61617836 */ /* 0x004fe20000000000 */
[--C-:B------:R-:W-:Y:S01]  /*15b0*/  IADD3 R94, R4, R3, R90.reuse ;  /* 0x00000003045e7210 */ /* 0x100fe20007ffe05a */
[----:B------:R-:W-:Y:S01]  /*15c0*/  IMAD.MOV.U32 R3, RZ, RZ, -0x1 ;  /* 0xffffffffff037424 */ /* 0x000fe200078e00ff */
[----:B------:R-:W-:Y:S01]  /*15d0*/  SEL R100, R100, 0x90, !P0 ;  /* 0x0000009064647807 */ /* 0x000fe20004000000 */
[----:B------:R-:W-:Y:S01]  /*15e0*/  IMAD.WIDE R90, R5, 0x10, R90 ;  /* 0x00000010055a7825 */ /* 0x000fe200078e025a */
[----:B------:R-:W-:Y:S01]  /*15f0*/  SHF.R.S32.HI R93, RZ, 0x1f, R92 ;  /* 0x0000001fff5d7819 */ /* 0x000fe2000001145c */
[----:B------:R-:W-:Y:S01]  /*1600*/  ULEA UR46, UR46, UR45, 0x3 ;  /* 0x0000002d2e2e7291 */ /* 0x000fe2000f8e183f */
[----:B-1----:R-:W-:Y:S01]  /*1610*/  SHF.L.U32 R3, R3, R98, RZ ;  /* 0x0000006203037219 */ /* 0x002fe200000006ff */
[----:B------:R-:W-:Y:S01]  /*1620*/  IMAD.MOV.U32 R5, RZ, RZ, 0x1 ;  /* 0x00000001ff057424 */ /* 0x000fe200078e00ff */
[----:B------:R-:W-:-:S02]  /*1630*/  ULOP3.LUT UR47, UR4, 0x8, URZ, 0x3c, !UPT ;  /* 0x00000008042f7892 */ /* 0x000fc4000f8e3c3f */
[----:B------:R-:W-:Y:S01]  /*1640*/  LOP3.LUT R99, RZ, R3, RZ, 0x33, !PT ;  /* 0x00000003ff637212 */ /* 0x000fe200078e33ff */
[----:B------:R-:W-:Y:S01]  /*1650*/  ULOP3.LUT UR48, UR4, 0x18, URZ, 0x3c, !UPT ;  /* 0x0000001804307892 */ /* 0x000fe2000f8e3c3f */
[----:B------:R-:W-:Y:S01]  /*1660*/  SHF.L.U32 R98, R5, R98, RZ ;  /* 0x0000006205627219 */ /* 0x000fe200000006ff */
[----:B0-----:R-:W-:-:S10]  /*1670*/  IMAD R96, R0, -0x2, R7 ;  /* 0xfffffffe00607824 */ /* 0x001fd400078e0207 */
.L_x_178:
[----:B------:R-:W-:-:S04]  /*1680*/  SHF.L.U32 R0, R101, 0x1f, RZ ;  /* 0x0000001f65007819 */ /* 0x000fc800000006ff */
[----:B------:R-:W0:Y:S02]  /*1690*/  SYNCS.PHASECHK.TRANS64.TRYWAIT P0, [UR46+-0x8], R0 ;  /* 0xfffff800ff0075a7 */ /* 0x000e24000800016e */
[----:B0-234-:R-:W-:Y:S05]  /*16a0*/  @!P0 BRA `(.L_x_16) ;  /* 0x0000008800308947 */ /* 0x01dfea0003800000 */
.L_x_207:
[----:B------:R-:W-:-:S04]  /*16b0*/  UIADD3 UR4, UR44, 0x800, URZ ;  /* 0x000008002c047890 */ /* 0x000fc8000fffe03f */
[----:B------:R-:W-:-:S06]  /*16c0*/  ULOP3.LUT UP0, URZ, UR4, 0x1bf, URZ, 0xc0, !UPT ;  /* 0x000001bf043f7892 */ /* 0x000fcc000f80c03f */
[----:B------:R-:W-:-:S13]  /*16d0*/  PLOP3.LUT P0, PT, PT, PT, UP0, 0x80, 0x0 ;  /* 0x000000000000781c */ /* 0x000fda0003f0f008 */
[----:B------:R-:W-:Y:S05]  /*16e0*/  @!P0 BRA `(.L_x_17) ;  /* 0x0000000000408947 */ /* 0x000fea0003800000 */
[----:B0-----:R-:W-:Y:S01]  /*16f0*/  MOV R0, 0x0 ;  /* 0x0000000000007802 */ /* 0x001fe20000000f00 */
[----:B------:R-:W-:Y:S01]  /*1700*/  ULDC.64 UR4, c[0x4][0x70] ;  /* 0x01001c0000047ab9 */ /* 0x000fe20000000a00 */
[----:B------:R-:W-:Y:S01]  /*1710*/  ULDC.64 UR6, c[0x4][0x8] ;  /* 0x0100020000067ab9 */ /* 0x000fe20000000a00 */
[----:B------:R-:W-:Y:S01]  /*1720*/  IMAD.U32 R4, RZ, RZ, UR4 ;  /* 0x00000004ff047e24 */ /* 0x000fe2000f8e00ff */
[----:B------:R0:W1:Y:S01]  /*1730*/  LDC.64 R14, c[0x4][R0] ;  /* 0x01000000000e7b82 */ /* 0x0000620000000a00 */
[----:B------:R-:W-:Y:S01]  /*1740*/  IMAD.U32 R5, RZ, RZ, UR5 ;  /* 0x00000005ff057e24 */ /* 0x000fe2000f8e00ff */
[----:B------:R-:W-:Y:S01]  /*1750*/  ULDC.64 UR4, c[0x4][0x78] ;  /* 0x01001e0000047ab9 */ /* 0x000fe20000000a00 */
[----:B------:R-:W-:Y:S02]  /*1760*/  IMAD.U32 R10, RZ, RZ, UR6 ;  /* 0x00000006ff0a7e24 */ /* 0x000fe4000f8e00ff */
[----:B------:R-:W-:Y:S02]  /*1770*/  IMAD.U32 R6, RZ, RZ, UR4 ;  /* 0x00000004ff067e24 */ /* 0x000fe4000f8e00ff */
[----:B------:R-:W-:-:S02]  /*1780*/  IMAD.U32 R7, RZ, RZ, UR5 ;  /* 0x00000005ff077e24 */ /* 0x000fc4000f8e00ff */
[----:B------:R-:W-:Y:S02]  /*1790*/  IMAD.U32 R11, RZ, RZ, UR7 ;  /* 0x00000007ff0b7e24 */ /* 0x000fe4000f8e00ff */
[----:B------:R-:W-:Y:S02]  /*17a0*/  IMAD.MOV.U32 R8, RZ, RZ, 0x70 ;  /* 0x00000070ff087424 */ /* 0x000fe400078e00ff */
[----:B------:R-:W-:Y:S02]  /*17b0*/  IMAD.MOV.U32 R12, RZ, RZ, 0x1 ;  /* 0x00000001ff0c7424 */ /* 0x000fe400078e00ff */
[----:B0-----:R-:W-:-:S07]  /*17c0*/  IMAD.MOV.U32 R13, RZ, RZ, RZ ;  /* 0x000000ffff0d7224 */ /* 0x001fce00078e00ff */
[----:B------:R-:W-:-:S07]  /*17d0*/  LEPC R20, `(.L_x_17) ;  /* 0x000000001014794e */ /* 0x000fce0000000000 */
[----:B-1---5:R-:W-:Y:S05]  /*17e0*/  CALL.ABS.NOINC R14 ;  /* 0x000000000e007343 */ /* 0x022fea0003c00000 */
.L_x_17:
[----:B------:R-:W-:-:S04]  /*17f0*/  IMAD.U32 R24, RZ, RZ, UR44 ;  /* 0x0000002cff187e24 */ /* 0x000fc8000f8e00ff */
[----:B------:R-:W-:-:S05]  /*1800*/  VIADD R24, R24, 0x12800 ;  /* 0x0001280018187836 */ /* 0x000fca0000000000 */
[----:B------:R-:W-:-:S13]  /*1810*/  LOP3.LUT P0, RZ, R24, 0x3ff, RZ, 0xc0, !PT ;  /* 0x000003ff18ff7812 */ /* 0x000fda000780c0ff */
[----:B------:R-:W-:Y:S05]  /*1820*/  @!P0 BRA `(.L_x_18) ;  /* 0x00000000007c8947 */ /* 0x000fea0003800000 */
[----:B------:R-:W-:Y:S01]  /*1830*/  MOV R23, 0x0 ;  /* 0x0000000000177802 */ /* 0x000fe20000000f00 */
[----:B------:R-:W-:Y:S01]  /*1840*/  ULDC.64 UR4, c[0x4][0x70] ;  /* 0x01001c0000047ab9 */ /* 0x000fe20000000a00 */
[----:B------:R-:W-:Y:S01]  /*1850*/  ULDC.64 UR6, c[0x4][0x78] ;  /* 0x01001e0000067ab9 */ /* 0x000fe20000000a00 */
[----:B------:R-:W-:Y:S01]  /*1860*/  IMAD.U32 R4, RZ, RZ, UR4 ;  /* 0x00000004ff047e24 */ /* 0x000fe2000f8e00ff */
[----:B------:R1:W2:Y:S01]  /*1870*/  LDC.64 R14, c[0x4][R23] ;  /* 0x01000000170e7b82 */ /* 0x0002a20000000a00 */
        /* <DEDUP_REMOVED lines=8> */
[----:B-1----:R-:W-:-:S07]  /*1900*/  IMAD.MOV.U32 R13, RZ, RZ, RZ ;  /* 0x000000ffff0d7224 */ /* 0x002fce00078e00ff */
[----:B------:R-:W-:-:S07]  /*1910*/  LEPC R20, `(.L_x_19) ;  /* 0x000000001014794e */ /* 0x000fce0000000000 */
[----:B0-2--5:R-:W-:Y:S05]  /*1920*/  CALL.ABS.NOINC R14 ;  /* 0x000000000e007343 */ /* 0x025fea0003c00000 */
.L_x_19:
[----:B------:R0:W1:Y:S01]  /*1930*/  LDC.64 R14, c[0x4][R23] ;  /* 0x01000000170e7b82 */ /* 0x0000620000000a00 */
[----:B------:R-:W-:Y:S01]  /*1940*/  ULDC.64 UR4, c[0x4][0x70] ;  /* 0x01001c0000047ab9 */ /* 0x000fe20000000a00 */
[----:B------:R-:W-:Y:S01]  /*1950*/  ULDC.64 UR6, c[0x4][0x10] ;  /* 0x0100040000067ab9 */ /* 0x000fe20000000a00 */
[----:B------:R-:W-:Y:S02]  /*1960*/  IMAD.U32 R4, RZ, RZ, UR4 ;  /* 0x00000004ff047e24 */ /* 0x000fe4000f8e00ff */
        /* <DEDUP_REMOVED lines=10> */
[----:B-1----:R-:W-:Y:S05]  /*1a10*/  CALL.ABS.NOINC R14 ;  /* 0x000000000e007343 */ /* 0x002fea0003c00000 */
.L_x_18:
[----:B------:R-:W-:-:S06]  /*1a20*/  ULOP3.LUT UR4, UR38, 0x1, URZ, 0xfc, !UPT ;  /* 0x0000000126047892 */ /* 0x000fcc000f8efc3f */
[----:B0-----:R-:W-:Y:S01]  /*1a30*/  IMAD.U32 R0, RZ, RZ, UR4 ;  /* 0x00000004ff007e24 */ /* 0x001fe2000f8e00ff */
[----:B------:R-:W-:-:S04]  /*1a40*/  UMOV UR4, 0xffffffff ;  /* 0xffffffff00047882 */ /* 0x000fc80000000000 */
[----:B------:R-:W-:Y:S01]  /*1a50*/  ISETP.NE.AND P0, PT, R0, 0x3, PT ;  /* 0x000000030000780c */ /* 0x000fe20003f05270 */
[----:B------:R-:W-:-:S12]  /*1a60*/  BRA.DIV UR4, `(.L_x_20) ;  /* 0x0000008604587947 */ /* 0x000fd8000b800000 */
.L_x_209:
[----:B------:R-:W-:Y:S05]  /*1a70*/  @!P0 BRA `(.L_x_21) ;  /* 0x0000000000048947 */ /* 0x000fea0003800000 */
[----:B------:R-:W-:Y:S01]  /*1a80*/  BPT.TRAP 0x1 ;  /* 0x000000040000795c */ /* 0x000fe20000300000 */
.L_x_21:
[----:B------:R-:W-:Y:S02]  /*1a90*/  IMAD.U32 R3, RZ, RZ, UR36 ;  /* 0x00000024ff037e24 */ /* 0x000fe4000f8e00ff */
[----:B------:R-:W-:-:S03]  /*1aa0*/  IMAD.U32 R0, RZ, RZ, UR37 ;  /* 0x00000025ff007e24 */ /* 0x000fc6000f8e00ff */
[----:B------:R-:W-:Y:S02]  /*1ab0*/  LEA R3, R3, UR44, 0x3 ;  /* 0x0000002c03037c11 */ /* 0x000fe4000f8e18ff */
[----:B------:R-:W-:-:S04]  /*1ac0*/  SHF.L.U32 R0, R0, 0x1f, RZ ;  /* 0x0000001f00007819 */ /* 0x000fc800000006ff */
[----:B------:R0:W1:Y:S01]  /*1ad0*/  SYNCS.PHASECHK.TRANS64.TRYWAIT P1, [R3+URZ], R0 ;  /* 0x00000000030075a7 */ /* 0x000062000802017f */
[----:B------:R-:W-:Y:S05]  /*1ae0*/  @!P0 BRA `(.L_x_22) ;  /* 0x0000000000048947 */ /* 0x000fea0003800000 */
[----:B------:R-:W-:Y:S01]  /*1af0*/  BPT.TRAP 0x1 ;  /* 0x000000040000795c */ /* 0x000fe20000300000 */
.L_x_22:
[----:B-1----:R-:W-:Y:S05]  /*1b00*/  @P1 BRA `(.L_x_23) ;  /* 0x0000000000081947 */ /* 0x002fea0003800000 */
[----:B------:R-:W1:Y:S02]  /*1b10*/  SYNCS.PHASECHK.TRANS64.TRYWAIT P1, [R3+URZ], R0 ;  /* 0x00000000030075a7 */ /* 0x000e64000802017f */
[----:B-1----:R-:W-:Y:S05]  /*1b20*/  @!P1 BRA `(.L_x_24) ;  /* 0x0000008400449947 */ /* 0x002fea0003800000 */
.L_x_23:
[----:B------:R-:W-:-:S04]  /*1b30*/  UIADD3 UR4, UR36, 0x1, URZ ;  /* 0x0000000124047890 */ /* 0x000fc8000fffe03f */
[----:B------:R-:W-:Y:S02]  /*1b40*/  UISETP.NE.AND UP0, UPT, UR4, 0x9, UPT ;  /* 0x000000090400788c */ /* 0x000fe4000bf05270 */
[----:B01----:R-:W-:Y:S02]  /*1b50*/  IMAD.U32 R0, RZ, RZ, UR4 ;  /* 0x00000004ff007e24 */ /* 0x003fe4000f8e00ff */
[----:B------:R-:W-:Y:S02]  /*1b60*/  USEL UR4, URZ, 0x1, UP0 ;  /* 0x000000013f047887 */ /* 0x000fe40008000000 */
[----:B------:R-:W-:Y:S02]  /*1b70*/  PLOP3.LUT P1, PT, PT, PT, UP0, 0x80, 0x0 ;  /* 0x000000000000781c */ /* 0x000fe40003f2f008 */
[----:B------:R-:W-:Y:S02]  /*1b80*/  ULOP3.LUT UR4, UR37, UR4, URZ, 0x3c, !UPT ;  /* 0x0000000425047292 */ /* 0x000fe4000f8e3c3f */
[----:B------:R-:W-:-:S04]  /*1b90*/  SEL R0, R0, RZ, P1 ;  /* 0x000000ff00007207 */ /* 0x000fc80000800000 */
[----:B------:R-:W-:Y:S01]  /*1ba0*/  IMAD.U32 R103, RZ, RZ, UR4 ;  /* 0x00000004ff677e24 */ /* 0x000fe2000f8e00ff */
[----:B------:R-:W-:Y:S06]  /*1bb0*/  @!P0 BRA `(.L_x_25) ;  /* 0x0000000000048947 */ /* 0x000fec0003800000 */
[----:B------:R-:W-:Y:S01]  /*1bc0*/  BPT.TRAP 0x1 ;  /* 0x000000040000795c */ /* 0x000fe20000300000 */
.L_x_25:
[----:B------:R-:W-:Y:S01]  /*1bd0*/  IMAD.U32 R5, RZ, RZ, UR36 ;  /* 0x00000024ff057e24 */ /* 0x000fe2000f8e00ff */
[----:B------:R-:W-:Y:S02]  /*1be0*/  LEA R3, R0, UR44, 0x3 ;  /* 0x0000002c00037c11 */ /* 0x000fe4000f8e18ff */
[----:B------:R-:W-:Y:S01]  /*1bf0*/  SHF.L.U32 R114, R103, 0x1f, RZ ;  /* 0x0000001f67727819 */ /* 0x000fe200000006ff */
[----:B------:R-:W-:Y:S01]  /*1c00*/  IMAD R4, R5, 0x2000, R94 ;  /* 0x0000200005047824 */ /* 0x000fe200078e025e */
[----:B------:R-:W-:Y:S02]  /*1c10*/  ISETP.NE.AND P2, PT, RZ, UR41, PT ;  /* 0x00000029ff007c0c */ /* 0x000fe4000bf45270 */
[----:B------:R0:W1:Y:S01]  /*1c20*/  SYNCS.PHASECHK.TRANS64.TRYWAIT P1, [R3+URZ], R114 ;  /* 0x00000072030075a7 */ /* 0x000062000802017f */
[----:B------:R-:W-:Y:S01]  /*1c30*/  VIADD R5, R4, UR44 ;  /* 0x0000002c04057c36 */ /* 0x000fe20008000000 */
[----:B------:R0:W2:Y:S09]  /*1c40*/  LDS.U8 R6, [R4+UR44+0x800] ;  /* 0x0008002c04067984 */ /* 0x0000b20008000000 */
[----:B------:R-:W-:Y:S05]  /*1c50*/  WARPSYNC.ALL ;  /* 0x0000000000007948 */ /* 0x000fea0003800000 */
[----:B------:R-:W-:Y:S01]  /*1c60*/  IMAD.IADD R113, R100, 0x1, R5 ;  /* 0x0000000164717824 */ /* 0x000fe200078e0205 */
[----:B------:R-:W2:Y:S04]  /*1c70*/  LDS.U8 R7, [R4+UR44+0x840] ;  /* 0x0008402c04077984 */ /* 0x000ea80008000000 */
[----:B------:R-:W-:Y:S04]  /*1c80*/  LDS.U8 R8, [R4+UR44+0x808] ;  /* 0x0008082c04087984 */ /* 0x000fe80008000000 */
[----:B------:R-:W3:Y:S04]  /*1c90*/  LDS.U8 R9, [R4+UR44+0x848] ;  /* 0x0008482c04097984 */ /* 0x000ee80008000000 */
[----:B------:R-:W-:Y:S04]  /*1ca0*/  LDS.U8 R10, [R4+UR44+0xc00] ;  /* 0x000c002c040a7984 */ /* 0x000fe80008000000 */
[----:B------:R-:W4:Y:S04]  /*1cb0*/  LDS.U8 R13, [R4+UR44+0xc40] ;  /* 0x000c402c040d7984 */ /* 0x000f280008000000 */
[----:B------:R-:W-:Y:S04]  /*1cc0*/  LDS.U8 R12, [R4+UR44+0xc08] ;  /* 0x000c082c040c7984 */ /* 0x000fe80008000000 */
[----:B------:R-:W0:Y:S04]  /*1cd0*/  LDS.U8 R23, [R4+UR44+0xc48] ;  /* 0x000c482c04177984 */ /* 0x000e280008000000 */
[----:B------:R-:W-:Y:S04]  /*1ce0*/  LDS.U8 R14, [R4+UR44+0x1000] ;  /* 0x0010002c040e7984 */ /* 0x000fe80008000000 */
[----:B------:R-:W1:Y:S04]  /*1cf0*/  LDS.U8 R27, [R4+UR44+0x1040] ;  /* 0x0010402c041b7984 */ /* 0x000e680008000000 */
[----:B------:R-:W-:Y:S04]  /*1d00*/  LDS.U8 R20, [R4+UR44+0x1008] ;  /* 0x0010082c04147984 */ /* 0x000fe80008000000 */
[----:B------:R-:W1:Y:S01]  /*1d10*/  LDS.U8 R33, [R4+UR44+0x1048] ;  /* 0x0010482c04217984 */ /* 0x000e620008000000 */
[----:B--2---:R-:W-:-:S03]  /*1d20*/  PRMT R6, R7, 0x7604, R6 ;  /* 0x0000760407067816 */ /* 0x004fc60000000006 */
[----:B------:R-:W-:Y:S04]  /*1d30*/  LDS.U8 R26, [R4+UR44+0x1400] ;  /* 0x0014002c041a7984 */ /* 0x000fe80008000000 */
[----:B------:R-:W2:Y:S01]  /*1d40*/  LDS.U8 R37, [R4+UR44+0x1440] ;  /* 0x0014402c04257984 */ /* 0x000ea20008000000 */
[----:B---3--:R-:W-:-:S03]  /*1d50*/  PRMT R8, R9, 0x7604, R8 ;  /* 0x0000760409087816 */ /* 0x008fc60000000008 */
[----:B------:R-:W-:Y:S04]  /*1d60*/  LDS.U8 R28, [R4+UR44+0x1408] ;  /* 0x0014082c041c7984 */ /* 0x000fe80008000000 */
[----:B------:R-:W3:Y:S01]  /*1d70*/  LDS.U8 R43, [R4+UR44+0x1448] ;  /* 0x0014482c042b7984 */ /* 0x000ee20008000000 */
[----:B----4-:R-:W-:-:S03]  /*1d80*/  PRMT R10, R13, 0x7604, R10 ;  /* 0x000076040d0a7816 */ /* 0x010fc6000000000a */
[----:B------:R-:W4:Y:S04]  /*1d90*/  LDS.U8 R5, [R113+0x800] ;  /* 0x0008000071057984 */ /* 0x000f280000000000 */
[----:B------:R-:W4:Y:S01]  /*1da0*/  LDS.U8 R11, [R113+0x808] ;  /* 0x00080800710b7984 */ /* 0x000f220000000000 */
[----:B0-----:R-:W-:-:S03]  /*1db0*/  PRMT R12, R23, 0x7604, R12 ;  /* 0x00007604170c7816 */ /* 0x001fc6000000000c */
[----:B------:R-:W0:Y:S04]  /*1dc0*/  LDS.U8 R15, [R113+0xc00] ;  /* 0x000c0000710f7984 */ /* 0x000e280000000000 */
[----:B------:R-:W0:Y:S01]  /*1dd0*/  LDS.U8 R25, [R113+0xc08] ;  /* 0x000c080071197984 */ /* 0x000e220000000000 */
[----:B-1----:R-:W-:-:S03]  /*1de0*/  PRMT R14, R27, 0x7604, R14 ;  /* 0x000076041b0e7816 */ /* 0x002fc6000000000e */
[----:B------:R-:W1:Y:S04]  /*1df0*/  LDS.U8 R29, [R113+0x1000] ;  /* 0x00100000711d7984 */ /* 0x000e680000000000 */
[----:B------:R-:W1:Y:S01]  /*1e00*/  LDS.U8 R35, [R113+0x1008] ;  /* 0x0010080071237984 */ /* 0x000e620000000000 */
[----:B------:R-:W-:-:S03]  /*1e10*/  PRMT R20, R33, 0x7604, R20 ;  /* 0x0000760421147816 */ /* 0x000fc60000000014 */
[----:B------:R-:W1:Y:S04]  /*1e20*/  LDS.U8 R39, [R113+0x1400] ;  /* 0x0014000071277984 */ /* 0x000e680000000000 */
[----:B------:R-:W1:Y:S01]  /*1e30*/  LDS.U8 R45, [R113+0x1408] ;  /* 0x00140800712d7984 */ /* 0x000e620000000000 */
[----:B--2---:R-:W-:-:S03]  /*1e40*/  PRMT R26, R37, 0x7604, R26 ;  /* 0x00007604251a7816 */ /* 0x004fc6000000001a */
[----:B------:R-:W2:Y:S04]  /*1e50*/  LDS.U8 R104, [R113+0x840] ;  /* 0x0008400071687984 */ /* 0x000ea80000000000 */
[----:B------:R-:W2:Y:S01]  /*1e60*/  LDS.U8 R105, [R113+0x848] ;  /* 0x0008480071697984 */ /* 0x000ea20000000000 */
[----:B---3--:R-:W-:-:S03]  /*1e70*/  PRMT R28, R43, 0x7604, R28 ;  /* 0x000076042b1c7816 */ /* 0x008fc6000000001c */
[----:B------:R-:W3:Y:S01]  /*1e80*/  LDS.U8 R21, [R113+0xc40] ;  /* 0x000c400071157984 */ /* 0x000ee20000000000 */
[----:B----4-:R-:W-:-:S03]  /*1e90*/  PRMT R5, R5, 0x7054, R6 ;  /* 0x0000705405057816 */ /* 0x010fc60000000006 */
[----:B------:R-:W4:Y:S01]  /*1ea0*/  LDS.U8 R107, [R113+0xc48] ;  /* 0x000c4800716b7984 */ /* 0x000f220000000000 */
[----:B------:R-:W-:-:S03]  /*1eb0*/  PRMT R8, R11, 0x7054, R8 ;  /* 0x000070540b087816 */ /* 0x000fc60000000008 */
[----:B------:R-:W4:Y:S01]  /*1ec0*/  LDS.U8 R31, [R113+0x1040] ;  /* 0x00104000711f7984 */ /* 0x000f220000000000 */
[----:B0-----:R-:W-:-:S03]  /*1ed0*/  PRMT R10, R15, 0x7054, R10 ;  /* 0x000070540f0a7816 */ /* 0x001fc6000000000a */
[----:B------:R-:W0:Y:S01]  /*1ee0*/  LDS.U8 R109, [R113+0x1048] ;  /* 0x00104800716d7984 */ /* 0x000e220000000000 */
[----:B------:R-:W-:-:S03]  /*1ef0*/  PRMT R12, R25, 0x7054, R12 ;  /* 0x00007054190c7816 */ /* 0x000fc6000000000c */
[----:B------:R-:W0:Y:S01]  /*1f00*/  LDS.U8 R41, [R113+0x1440] ;  /* 0x0014400071297984 */ /* 0x000e220000000000 */
[----:B-1----:R-:W-:-:S03]  /*1f10*/  PRMT R14, R29, 0x7054, R14 ;  /* 0x000070541d0e7816 */ /* 0x002fc6000000000e */
[----:B------:R-:W1:Y:S01]  /*1f20*/  LDS.U8 R111, [R113+0x1448] ;  /* 0x00144800716f7984 */ /* 0x000e620000000000 */
[----:B------:R-:W-:Y:S02]  /*1f30*/  PRMT R20, R35, 0x7054, R20 ;  /* 0x0000705423147816 */ /* 0x000fe40000000014 */
[----:B------:R-:W-:Y:S02]  /*1f40*/  PRMT R26, R39, 0x7054, R26 ;  /* 0x00007054271a7816 */ /* 0x000fe4000000001a */
[----:B------:R-:W-:Y:S02]  /*1f50*/  PRMT R28, R45, 0x7054, R28 ;  /* 0x000070542d1c7816 */ /* 0x000fe4000000001c */
[----:B--2---:R-:W-:Y:S02]  /*1f60*/  PRMT R104, R104, 0x654, R5 ;  /* 0x0000065468687816 */ /* 0x004fe40000000005 */
[----:B------:R-:W-:Y:S02]  /*1f70*/  PRMT R105, R105, 0x654, R8 ;  /* 0x0000065469697816 */ /* 0x000fe40000000008 */
[----:B---3--:R-:W-:-:S02]  /*1f80*/  PRMT R106, R21, 0x654, R10 ;  /* 0x00000654156a7816 */ /* 0x008fc4000000000a */
[----:B----4-:R-:W-:Y:S02]  /*1f90*/  PRMT R107, R107, 0x654, R12 ;  /* 0x000006546b6b7816 */ /* 0x010fe4000000000c */
[----:B------:R-:W-:Y:S02]  /*1fa0*/  PRMT R108, R31, 0x654, R14 ;  /* 0x000006541f6c7816 */ /* 0x000fe4000000000e */
[----:B0-----:R-:W-:Y:S02]  /*1fb0*/  PRMT R109, R109, 0x654, R20 ;  /* 0x000006546d6d7816 */ /* 0x001fe40000000014 */
[----:B------:R-:W-:Y:S02]  /*1fc0*/  PRMT R110, R41, 0x654, R26 ;  /* 0x00000654296e7816 */ /* 0x000fe4000000001a */
[----:B-1----:R-:W-:Y:S02]  /*1fd0*/  PRMT R111, R111, 0x654, R28 ;  /* 0x000006546f6f7816 */ /* 0x002fe4000000001c */
[----:B------:R-:W-:Y:S01]  /*1fe0*/  R2UR UR4, R24 ;  /* 0x00000000180472ca */ /* 0x000fe200000e0000 */
[----:B------:R-:W-:Y:S01]  /*1ff0*/  UMOV UR7, 0x40000040 ;  /* 0x4000004000077882 */ /* 0x000fe20000000000 */
[----:B------:R-:W-:-:S11]  /*2000*/  WARPGROUP.ARRIVE ;  /* 0x00000000000079c5 */ /* 0x000fd60000000000 */
[----:B------:R-:W-:-:S04]  /*2010*/  USHF.R.U32.HI UR4, URZ, 0x4, UR4 ;  /* 0x000000043f047899 */ /* 0x000fc80008011604 */
[----:B------:R-:W-:-:S04]  /*2020*/  ULOP3.LUT UR4, UR4, 0x3fff, URZ, 0xc0, !UPT ;  /* 0x00003fff04047892 */ /* 0x000fc8000f8ec03f */
[----:B------:R-:W-:-:S04]  /*2030*/  ULOP3.LUT UR8, UR4, 0x10000, URZ, 0xfc, !UPT ;  /* 0x0001000004087892 */ /* 0x000fc8000f8efc3f */
[----:B------:R-:W-:-:S07]  /*2040*/  ULEA UR4, UR36, UR8, 0xa ;  /* 0x0000000824047291 */ /* 0x000fce000f8e503f */
[----:B------:R-:W-:Y:S02]  /*2050*/  UMOV UR6, UR4 ;  /* 0x0000000400067c82 */ /* 0x000fe40008000000 */
[----:B------:R-:W-:Y:S01]  /*2060*/  QGMMA.64x128x32.F32.E5M2.E4M3 R24, R104, gdesc[UR4], RZ, !UPT, gsb0 ;  /* 0x01e0000468187df3 */ /* 0x000fe2000c0018ff */
[----:B------:R-:W-:Y:S01]  /*2070*/  UIADD3 UR6, UR4, 0x2, URZ ;  /* 0x0000000204067890 */ /* 0x000fe2000fffe03f */
[----:B------:R-:W-:Y:S01]  /*2080*/  UMOV UR7, 0x40000040 ;  /* 0x4000004000077882 */ /* 0x000fe20000000000 */
[----:B------:R-:W-:Y:S02]  /*2090*/  WARPGROUP.DEPBAR.LE gsb0, 0x0 ;  /* 0x00008000000079c5 */ /* 0x000fe40000010000 */
[----:B------:R-:W-:-:S07]  /*20a0*/  WARPGROUP.ARRIVE ;  /* 0x00000000000079c5 */ /* 0x000fce0000000000 */
[----:B------:R-:W-:Y:S01]  /*20b0*/  QGMMA.64x128x32.F32.E5M2.E4M3 R24, R108, gdesc[UR4], R24, gsb0 ;  /* 0x01e000046c187df3 */ /* 0x000fe20008001818 */
[----:B------:R-:W-:Y:S01]  /*20c0*/  UIADD3 UR6, UR4, 0x4, URZ ;  /* 0x0000000404067890 */ /* 0x000fe2000fffe03f */
[----:B------:R-:W-:Y:S01]  /*20d0*/  UMOV UR7, 0x40000040 ;  /* 0x4000004000077882 */ /* 0x000fe20000000000 */
[----:B------:R-:W-:Y:S02]  /*20e0*/  WARPGROUP.DEPBAR.LE gsb0, 0x0 ;  /* 0x00008000000079c5 */ /* 0x000fe40000010000 */
[----:B------:R-:W-:Y:S04]  /*20f0*/  LDS.U8 R5, [R4+UR44+0x1800] ;  /* 0x0018002c04057984 */ /* 0x000fe80008000000 */
[----:B------:R-:W0:Y:S04]  /*2100*/  LDS.U8 R6, [R4+UR44+0x1840] ;  /* 0x0018402c04067984 */ /* 0x000e280008000000 */
[----:B------:R-:W-:Y:S04]  /*2110*/  LDS.U8 R7, [R4+UR44+0x1808] ;  /* 0x0018082c04077984 */ /* 0x000fe80008000000 */
[----:B------:R-:W1:Y:S04]  /*2120*/  LDS.U8 R10, [R4+UR44+0x1848] ;  /* 0x0018482c040a7984 */ /* 0x000e680008000000 */
[----:B------:R-:W-:Y:S04]  /*2130*/  LDS.U8 R9, [R4+UR44+0x1c00] ;  /* 0x001c002c04097984 */ /* 0x000fe80008000000 */
[----:B------:R-:W2:Y:S04]  /*2140*/  LDS.U8 R20, [R4+UR44+0x1c40] ;  /* 0x001c402c04147984 */ /* 0x000ea80008000000 */
[----:B------:R-:W-:Y:S04]  /*2150*/  LDS.U8 R11, [R4+UR44+0x1c08] ;  /* 0x001c082c040b7984 */ /* 0x000fe80008000000 */
[----:B------:R-:W3:Y:S04]  /*2160*/  LDS.U8 R108, [R4+UR44+0x1c48] ;  /* 0x001c482c046c7984 */ /* 0x000ee80008000000 */
[----:B------:R-:W4:Y:S04]  /*2170*/  LDS.U8 R8, [R113+0x1800] ;  /* 0x0018000071087984 */ /* 0x000f280000000000 */
[----:B------:R-:W4:Y:S04]  /*2180*/  LDS.U8 R12, [R113+0x1808] ;  /* 0x00180800710c7984 */ /* 0x000f280000000000 */
        /* <DEDUP_REMOVED lines=8> */
[----:B--2---:R-:W-:Y:S02]  /*2210*/  PRMT R9, R20, 0x7604, R9 ;  /* 0x0000760414097816 */ /* 0x004fe40000000009 */
[----:B---3--:R-:W-:Y:S02]  /*2220*/  PRMT R11, R108, 0x7604, R11 ;  /* 0x000076046c0b7816 */ /* 0x008fe4000000000b */
[----:B----4-:R-:W-:Y:S02]  /*2230*/  PRMT R5, R8, 0x7054, R5 ;  /* 0x0000705408057816 */ /* 0x010fe40000000005 */
[----:B------:R-:W-:-:S02]  /*2240*/  PRMT R7, R12, 0x7054, R7 ;  /* 0x000070540c077816 */ /* 0x000fc40000000007 */
[----:B------:R-:W-:Y:S02]  /*2250*/  PRMT R9, R102, 0x7054, R9 ;  /* 0x0000705466097816 */ /* 0x000fe40000000009 */
[----:B------:R-:W-:Y:S02]  /*2260*/  PRMT R11, R110, 0x7054, R11 ;  /* 0x000070546e0b7816 */ /* 0x000fe4000000000b */
[----:B0-----:R-:W-:Y:S02]  /*2270*/  PRMT R104, R104, 0x654, R5 ;  /* 0x0000065468687816 */ /* 0x001fe40000000005 */
[----:B------:R-:W-:Y:S02]  /*2280*/  PRMT R105, R14, 0x654, R7 ;  /* 0x000006540e697816 */ /* 0x000fe40000000007 */
[----:B-1----:R-:W-:Y:S02]  /*2290*/  PRMT R106, R106, 0x654, R9 ;  /* 0x000006546a6a7816 */ /* 0x002fe40000000009 */
[----:B------:R-:W-:-:S04]  /*22a0*/  PRMT R107, R112, 0x654, R11 ;  /* 0x00000654706b7816 */ /* 0x000fc8000000000b */
[----:B------:R-:W-:-:S06]  /*22b0*/  WARPGROUP.ARRIVE ;  /* 0x00000000000079c5 */ /* 0x000fcc0000000000 */
        /* <DEDUP_REMOVED lines=33> */
[----:B------:R-:W-:Y:S03]  /*24d0*/  QGMMA.64x128x32.F32.E5M2.E4M3 R24, R104, gdesc[UR4], R24, gsb0 ;  /* 0x01e0000468187df3 */ /* 0x000fe60008001818 */
[----:B------:R-:W-:Y:S02]  /*24e0*/  WARPGROUP.DEPBAR.LE gsb0, 0x0 ;  /* 0x00008000000079c5 */ /* 0x000fe40000010000 */
[----:B------:R-:W-:Y:S05]  /*24f0*/  @!P2 BRA `(.L_x_26) ;  /* 0x00000014005ca947 */ /* 0x000fea0003800000 */
[----:B------:R-:W-:Y:S05]  /*2500*/  @!P0 BRA `(.L_x_27) ;  /* 0x0000000000048947 */ /* 0x000fea0003800000 */
[----:B------:R-:W-:Y:S01]  /*2510*/  BPT.TRAP 0x1 ;  /* 0x000000040000795c */ /* 0x000fe20000300000 */
.L_x_27:
[----:B------:R-:W-:-:S05]  /*2520*/  IMAD.SHL.U32 R13, R0, 0x2000, RZ ;  /* 0x00002000000d7824 */ /* 0x000fca00078e00ff */
[----:B------:R-:W-:-:S05]  /*2530*/  IADD3 R5, R13, UR44, R94 ;  /* 0x0000002c0d057c10 */ /* 0x000fca000fffe05e */
[----:B------:R-:W-:Y:S01]  /*2540*/  IMAD.IADD R15, R100, 0x1, R5 ;  /* 0x00000001640f7824 */ /* 0x000fe200078e0205 */
[----:B------:R-:W-:Y:S06]  /*2550*/  @P1 BRA `(.L_x_28) ;  /* 0x0000000000081947 */ /* 0x000fec0003800000 */
[----:B------:R-:W0:Y:S02]  /*2560*/  SYNCS.PHASECHK.TRANS64.TRYWAIT P1, [R3+URZ], R114 ;  /* 0x00000072030075a7 */ /* 0x000e24000802017f */
[----:B0-----:R-:W-:Y:S05]  /*2570*/  @!P1 BRA `(.L_x_29) ;  /* 0x0000007800c49947 */ /* 0x001fea0003800000 */
.L_x_28:
[----:B0-----:R-:W-:Y:S01]  /*2580*/  LDS.U8 R3, [R5+0x800] ;  /* 0x0008000005037984 */ /* 0x001fe20000000000 */
[----:B------:R-:W0:Y:S01]  /*2590*/  LDC R21, c[0x0][0x28c] ;  /* 0x0000a300ff157b82 */ /* 0x000e220000000800 */
[----:B------:R-:W-:Y:S02]  /*25a0*/  UMOV UR4, UR36 ;  /* 0x0000002400047c82 */ /* 0x000fe40008000000 */
[----:B------:R-:W1:Y:S04]  /*25b0*/  LDS.U8 R4, [R5+0x840] ;  /* 0x0008400005047984 */ /* 0x000e680000000000 */
[----:B------:R-:W-:Y:S04]  /*25c0*/  LDS.U8 R7, [R5+0x808] ;  /* 0x0008080005077984 */ /* 0x000fe80000000000 */
[----:B------:R-:W2:Y:S04]  /*25d0*/  LDS.U8 R8, [R5+0x848] ;  /* 0x0008480005087984 */ /* 0x000ea80000000000 */
[----:B------:R-:W-:Y:S04]  /*25e0*/  LDS.U8 R9, [R5+0xc00] ;  /* 0x000c000005097984 */ /* 0x000fe80000000000 */
[----:B------:R-:W3:Y:S04]  /*25f0*/  LDS.U8 R14, [R5+0xc40] ;  /* 0x000c4000050e7984 */ /* 0x000ee80000000000 */
[----:B------:R-:W-:Y:S01]  /*2600*/  LDS.U8 R11, [R5+0xc08] ;  /* 0x000c0800050b7984 */ /* 0x000fe20000000000 */
[----:B0-----:R-:W-:-:S03]  /*2610*/  ISETP.GE.AND P1, PT, R21, 0x101, PT ;  /* 0x000001011500780c */ /* 0x001fc60003f26270 */
[----:B------:R-:W0:Y:S04]  /*2620*/  LDS.U8 R102, [R5+0xc48] ;  /* 0x000c480005667984 */ /* 0x000e280000000000 */
[----:B------:R-:W4:Y:S04]  /*2630*/  LDS.U8 R6, [R15+0x800] ;  /* 0x000800000f067984 */ /* 0x000f280000000000 */
[----:B------:R-:W4:Y:S04]  /*2640*/  LDS.U8 R10, [R15+0x808] ;  /* 0x000808000f0a7984 */ /* 0x000f280000000000 */
[----:B------:R-:W4:Y:S04]  /*2650*/  LDS.U8 R20, [R15+0xc00] ;  /* 0x000c00000f147984 */ /* 0x000f280000000000 */
[----:B------:R-:W4:Y:S01]  /*2660*/  LDS.U8 R104, [R15+0xc08] ;  /* 0x000c08000f687984 */ /* 0x000f220000000000 */
[----:B-1----:R-:W-:-:S03]  /*2670*/  PRMT R3, R4, 0x7604, R3 ;  /* 0x0000760404037816 */ /* 0x002fc60000000003 */
[----:B------:R-:W1:Y:S04]  /*2680*/  LDS.U8 R108, [R15+0x840] ;  /* 0x000840000f6c7984 */ /* 0x000e680000000000 */
[----:B------:R-:W1:Y:S01]  /*2690*/  LDS.U8 R12, [R15+0x848] ;  /* 0x000848000f0c7984 */ /* 0x000e620000000000 */
[----:B--2---:R-:W-:-:S03]  /*26a0*/  PRMT R7, R8, 0x7604, R7 ;  /* 0x0000760408077816 */ /* 0x004fc60000000007 */
[----:B------:R-:W2:Y:S04]  /*26b0*/  LDS.U8 R110, [R15+0xc40] ;  /* 0x000c40000f6e7984 */ /* 0x000ea80000000000 */
[----:B------:R-:W2:Y:S01]  /*26c0*/  LDS.U8 R106, [R15+0xc48] ;  /* 0x000c48000f6a7984 */ /* 0x000ea20000000000 */
[----:B---3--:R-:W-:Y:S02]  /*26d0*/  PRMT R9, R14, 0x7604, R9 ;  /* 0x000076040e097816 */ /* 0x008fe40000000009 */
[----:B0-----:R-:W-:Y:S02]  /*26e0*/  PRMT R11, R102, 0x7604, R11 ;  /* 0x00007604660b7816 */ /* 0x001fe4000000000b */
[----:B----4-:R-:W-:Y:S02]  /*26f0*/  PRMT R3, R6, 0x7054, R3 ;  /* 0x0000705406037816 */ /* 0x010fe40000000003 */
[----:B------:R-:W-:-:S02]  /*2700*/  PRMT R7, R10, 0x7054, R7 ;  /* 0x000070540a077816 */ /* 0x000fc40000000007 */
[----:B------:R-:W-:Y:S02]  /*2710*/  PRMT R9, R20, 0x7054, R9 ;  /* 0x0000705414097816 */ /* 0x000fe40000000009 */
[----:B------:R-:W-:Y:S02]  /*2720*/  PRMT R11, R104, 0x7054, R11 ;  /* 0x00007054680b7816 */ /* 0x000fe4000000000b */
[----:B-1----:R-:W-:Y:S02]  /*2730*/  PRMT R108, R108, 0x654, R3 ;  /* 0x000006546c6c7816 */ /* 0x002fe40000000003 */
[----:B------:R-:W-:Y:S02]  /*2740*/  PRMT R109, R12, 0x654, R7 ;  /* 0x000006540c6d7816 */ /* 0x000fe40000000007 */
[----:B--2---:R-:W-:Y:S02]  /*2750*/  PRMT R110, R110, 0x654, R9 ;  /* 0x000006546e6e7816 */ /* 0x004fe40000000009 */
[----:B------:R-:W-:Y:S01]  /*2760*/  PRMT R111, R106, 0x654, R11 ;  /* 0x000006546a6f7816 */ /* 0x000fe2000000000b */
[----:B------:R-:W-:Y:S06]  /*2770*/  @!P1 BRA `(.L_x_30) ;  /* 0x0000000800cc9947 */ /* 0x000fec0003800000 */
[----:B------:R-:W-:Y:S01]  /*2780*/  R2UR UR10, R0 ;  /* 0x00000000000a72ca */ /* 0x000fe200000e0000 */
[----:B------:R-:W-:Y:S01]  /*2790*/  IMAD.U32 R3, RZ, RZ, UR41 ;  /* 0x00000029ff037e24 */ /* 0x000fe2000f8e00ff */
[----:B------:R-:W-:-:S13]  /*27a0*/  UMOV UR4, UR36 ;  /* 0x0000002400047c82 */ /* 0x000fda0008000000 */
.L_x_38:
[----:B------:R-:W-:-:S04]  /*27b0*/  UIADD3 UR5, UR10, 0x1, URZ ;  /* 0x000000010a057890 */ /* 0x000fc8000fffe03f */
[----:B------:R-:W-:-:S04]  /*27c0*/  UISETP.NE.AND UP0, UPT, UR5, 0x9, UPT ;  /* 0x000000090500788c */ /* 0x000fc8000bf05270 */
[----:B------:R-:W-:Y:S02]  /*27d0*/  USEL UR6, URZ, 0x1, UP0 ;  /* 0x000000013f067887 */ /* 0x000fe40008000000 */
[----:B------:R-:W-:-:S04]  /*27e0*/  USEL UR5, UR5, URZ, UP0 ;  /* 0x0000003f05057287 */ /* 0x000fc80008000000 */
[----:B------:R-:W-:Y:S02]  /*27f0*/  LOP3.LUT R103, R103, UR6, RZ, 0x3c, !PT ;  /* 0x0000000667677c12 */ /* 0x000fe4000f8e3cff */
[----:B------:R-:W-:Y:S01]  /*2800*/  IMAD.U32 R0, RZ, RZ, UR5 ;  /* 0x00000005ff007e24 */ /* 0x000fe2000f8e00ff */
[----:B------:R-:W-:Y:S06]  /*2810*/  @!P0 BRA `(.L_x_31) ;  /* 0x0000000000048947 */ /* 0x000fec0003800000 */
[----:B------:R-:W-:Y:S01]  /*2820*/  BPT.TRAP 0x1 ;  /* 0x000000040000795c */ /* 0x000fe20000300000 */
.L_x_31:
[----:B------:R-:W-:Y:S01]  /*2830*/  LEA R15, R0, UR44, 0x3 ;  /* 0x0000002c000f7c11 */ /* 0x000fe2000f8e18ff */
[----:B------:R-:W-:Y:S01]  /*2840*/  ULEA UR9, UR10, UR8, 0xa ;  /* 0x000000080a097291 */ /* 0x000fe2000f8e503f */
[----:B------:R-:W-:Y:S01]  /*2850*/  SHF.L.U32 R114, R103, 0x1f, RZ ;  /* 0x0000001f67727819 */ /* 0x000fe200000006ff */
[----:B------:R-:W-:Y:S01]  /*2860*/  UMOV UR7, 0x40000040 ;  /* 0x4000004000077882 */ /* 0x000fe20000000000 */
[----:B------:R-:W-:Y:S02]  /*2870*/  IMAD.U32 R5, RZ, RZ, UR10 ;  /* 0x0000000aff057e24 */ /* 0x000fe4000f8e00ff */
[----:B------:R0:W1:Y:S01]  /*2880*/  SYNCS.PHASECHK.TRANS64.TRYWAIT P1, [R15+URZ], R114 ;  /* 0x000000720f0075a7 */ /* 0x000062000802017f */
[----:B------:R-:W-:Y:S01]  /*2890*/  WARPGROUP.ARRIVE ;  /* 0x00000000000079c5 */ /* 0x000fe20000000000 */
[----:B------:R-:W-:Y:S01]  /*28a0*/  UMOV UR6, UR9 ;  /* 0x0000000900067c82 */ /* 0x000fe20008000000 */
[----:B------:R-:W-:-:S04]  /*28b0*/  IMAD R4, R5, 0x2000, R94 ;  /* 0x0000200005047824 */ /* 0x000fc800078e025e */
[----:B------:R-:W-:Y:S01]  /*28c0*/  QGMMA.64x128x32.F32.E5M2.E4M3 R24, R108, gdesc[UR4], R24, gsb0 ;  /* 0x01e000046c187df3 */ /* 0x000fe20008001818 */
[----:B------:R-:W-:Y:S01]  /*28d0*/  VIADD R9, R4, UR44 ;  /* 0x0000002c04097c36 */ /* 0x000fe20008000000 */
[----:B------:R-:W-:Y:S01]  /*28e0*/  UIADD3 UR6, UR9, 0x2, URZ ;  /* 0x0000000209067890 */ /* 0x000fe2000fffe03f */
[----:B------:R-:W-:Y:S02]  /*28f0*/  UMOV UR7, 0x40000040 ;  /* 0x4000004000077882 */ /* 0x000fe40000000000 */
[----:B------:R-:W-:Y:S01]  /*2900*/  IMAD.IADD R13, R100, 0x1, R9 ;  /* 0x00000001640d7824 */ /* 0x000fe200078e0209 */
[----:B------:R-:W-:Y:S02]  /*2910*/  WARPGROUP.DEPBAR.LE gsb0, 0x0 ;  /* 0x00008000000079c5 */ /* 0x000fe40000010000 */
[----:B------:R-:W-:Y:S04]  /*2920*/  LDS.U8 R5, [R4+UR44+0x1000] ;  /* 0x0010002c04057984 */ /* 0x000fe80008000000 */
[----:B------:R-:W2:Y:S04]  /*2930*/  LDS.U8 R6, [R4+UR44+0x1040] ;  /* 0x0010402c04067984 */ /* 0x000ea80008000000 */
[----:B------:R-:W-:Y:S04]  /*2940*/  LDS.U8 R7, [R4+UR44+0x1008] ;  /* 0x0010082c04077984 */ /* 0x000fe80008000000 */
[----:B------:R-:W3:Y:S04]  /*2950*/  LDS.U8 R10, [R4+UR44+0x1048] ;  /* 0x0010482c040a7984 */ /* 0x000ee80008000000 */
[----:B------:R-:W-:Y:S04]  /*2960*/  LDS.U8 R9, [R4+UR44+0x1400] ;  /* 0x0014002c04097984 */ /* 0x000fe80008000000 */
[----:B------:R-:W4:Y:S04]  /*2970*/  LDS.U8 R20, [R4+UR44+0x1440] ;  /* 0x0014402c04147984 */ /* 0x000f280008000000 */
[----:B------:R-:W-:Y:S04]  /*2980*/  LDS.U8 R11, [R4+UR44+0x1408] ;  /* 0x0014082c040b7984 */ /* 0x000fe80008000000 */
[----:B------:R-:W0:Y:S04]  /*2990*/  LDS.U8 R104, [R4+UR44+0x1448] ;  /* 0x0014482c04687984 */ /* 0x000e280008000000 */
[----:B------:R-:W1:Y:S04]  /*29a0*/  LDS.U8 R8, [R13+0x1000] ;  /* 0x001000000d087984 */ /* 0x000e680000000000 */
[----:B------:R-:W1:Y:S04]  /*29b0*/  LDS.U8 R12, [R13+0x1008] ;  /* 0x001008000d0c7984 */ /* 0x000e680000000000 */
[----:B------:R-:W1:Y:S04]  /*29c0*/  LDS.U8 R102, [R13+0x1400] ;  /* 0x001400000d667984 */ /* 0x000e680000000000 */
[----:B------:R-:W1:Y:S01]  /*29d0*/  LDS.U8 R106, [R13+0x1408] ;  /* 0x001408000d6a7984 */ /* 0x000e620000000000 */
[----:B--2---:R-:W-:-:S03]  /*29e0*/  PRMT R5, R6, 0x7604, R5 ;  /* 0x0000760406057816 */ /* 0x004fc60000000005 */
[----:B------:R-:W2:Y:S04]  /*29f0*/  LDS.U8 R108, [R13+0x1040] ;  /* 0x001040000d6c7984 */ /* 0x000ea80000000000 */
[----:B------:R-:W2:Y:S01]  /*2a00*/  LDS.U8 R14, [R13+0x1048] ;  /* 0x001048000d0e7984 */ /* 0x000ea20000000000 */
[----:B---3--:R-:W-:-:S03]  /*2a10*/  PRMT R7, R10, 0x7604, R7 ;  /* 0x000076040a077816 */ /* 0x008fc60000000007 */
[----:B------:R-:W3:Y:S04]  /*2a20*/  LDS.U8 R110, [R13+0x1440] ;  /* 0x001440000d6e7984 */ /* 0x000ee80000000000 */
[----:B------:R-:W3:Y:S01]  /*2a30*/  LDS.U8 R112, [R13+0x1448] ;  /* 0x001448000d707984 */ /* 0x000ee20000000000 */
[----:B----4-:R-:W-:Y:S02]  /*2a40*/  PRMT R9, R20, 0x7604, R9 ;  /* 0x0000760414097816 */ /* 0x010fe40000000009 */
[----:B0-----:R-:W-:Y:S02]  /*2a50*/  PRMT R11, R104, 0x7604, R11 ;  /* 0x00007604680b7816 */ /* 0x001fe4000000000b */
[----:B-1----:R-:W-:Y:S02]  /*2a60*/  PRMT R5, R8, 0x7054, R5 ;  /* 0x0000705408057816 */ /* 0x002fe40000000005 */
[----:B------:R-:W-:-:S02]  /*2a70*/  PRMT R7, R12, 0x7054, R7 ;  /* 0x000070540c077816 */ /* 0x000fc40000000007 */
[----:B------:R-:W-:Y:S02]  /*2a80*/  PRMT R9, R102, 0x7054, R9 ;  /* 0x0000705466097816 */ /* 0x000fe40000000009 */
[----:B------:R-:W-:Y:S02]  /*2a90*/  PRMT R11, R106, 0x7054, R11 ;  /* 0x000070546a0b7816 */ /* 0x000fe4000000000b */
[----:B--2---:R-:W-:Y:S02]  /*2aa0*/  PRMT R108, R108, 0x654, R5 ;  /* 0x000006546c6c7816 */ /* 0x004fe40000000005 */
[----:B------:R-:W-:Y:S02]  /*2ab0*/  PRMT R109, R14, 0x654, R7 ;  /* 0x000006540e6d7816 */ /* 0x000fe40000000007 */
[----:B---3--:R-:W-:Y:S02]  /*2ac0*/  PRMT R110, R110, 0x654, R9 ;  /* 0x000006546e6e7816 */ /* 0x008fe40000000009 */
[----:B------:R-:W-:-:S04]  /*2ad0*/  PRMT R111, R112, 0x654, R11 ;  /* 0x00000654706f7816 */ /* 0x000fc8000000000b */
[----:B------:R-:W-:-:S06]  /*2ae0*/  WARPGROUP.ARRIVE ;  /* 0x00000000000079c5 */ /* 0x000fcc0000000000 */
[----:B------:R-:W-:Y:S03]  /*2af0*/  QGMMA.64x128x32.F32.E5M2.E4M3 R24, R108, gdesc[UR4], R24, gsb0 ;  /* 0x01e000046c187df3 */ /* 0x000fe60008001818 */
        /* <DEDUP_REMOVED lines=28> */
[----:B------:R-:W-:Y:S01]  /*2cc0*/  PRMT R107, R112, 0x654, R11 ;  /* 0x00000654706b7816 */ /* 0x000fe2000000000b */
[----:B------:R-:W-:Y:S06]  /*2cd0*/  @!P0 BRA `(.L_x_32) ;  /* 0x0000000000048947 */ /* 0x000fec0003800000 */
[----:B------:R-:W-:Y:S01]  /*2ce0*/  BPT.TRAP 0x1 ;  /* 0x000000040000795c */ /* 0x000fe20000300000 */
.L_x_32:
[----:B------:R-:W-:Y:S02]  /*2cf0*/  UISETP.GT.U32.AND UP0, UPT, UR38, 0x1, UPT ;  /* 0x000000012600788c */ /* 0x000fe4000bf04070 */
[----:B------:R-:W-:-:S04]  /*2d00*/  ULEA UR5, UR4, UR44, 0x3 ;  /* 0x0000002c04057291 */ /* 0x000fc8000f8e183f */
[----:B------:R-:W-:Y:S01]  /*2d10*/  UIADD3 UR5, UR5, 0x48, URZ ;  /* 0x0000004805057890 */ /* 0x000fe2000fffe03f */
[----:B------:R-:W-:-:S03]  /*2d20*/  PLOP3.LUT P2, PT, PT, PT, UP0, 0x80, 0x0 ;  /* 0x000000000000781c */ /* 0x000fc60003f4f008 */
[----:B------:R-:W-:-:S09]  /*2d30*/  UPRMT UR5, URZ, 0x654, UR5 ;  /* 0x000006543f057896 */ /* 0x000fd20008000005 */
[----:B------:R-:W-:Y:S01]  /*2d40*/  SYNCS.ARRIVE.TRANS64.RED.A1T0 RZ, [UR5], RZ ;  /* 0x000000ffffff79a7 */ /* 0x000fe20008100405 */
[----:B------:R-:W-:Y:S05]  /*2d50*/  @P2 BRA `(.L_x_33) ;  /* 0x0000000000042947 */ /* 0x000fea0003800000 */
[----:B------:R-:W-:Y:S01]  /*2d60*/  BPT.TRAP 0x1 ;  /* 0x000000040000795c */ /* 0x000fe20000300000 */
.L_x_33:
[----:B------:R-:W-:Y:S01]  /*2d70*/  UIADD3 UR6, UR9, 0x4, URZ ;  /* 0x0000000409067890 */ /* 0x000fe2000fffe03f */
[----:B------:R-:W-:Y:S01]  /*2d80*/  WARPGROUP.ARRIVE ;  /* 0x00000000000079c5 */ /* 0x000fe20000000000 */
[----:B------:R-:W-:Y:S01]  /*2d90*/  UMOV UR7, 0x40000040 ;  /* 0x4000004000077882 */ /* 0x000fe20000000000 */
[----:B------:R-:W-:-:S04]  /*2da0*/  UIADD3 UR4, UR4, 0x1, URZ ;  /* 0x0000000104047890 */ /* 0x000fc8000fffe03f */
[----:B------:R-:W-:-:S05]  /*2db0*/  UISETP.NE.AND UP0, UPT, UR4, 0x9, UPT ;  /* 0x000000090400788c */ /* 0x000fca000bf05270 */
[----:B------:R-:W-:Y:S01]  /*2dc0*/  QGMMA.64x128x32.F32.E5M2.E4M3 R24, R104, gdesc[UR4], R24, gsb0 ;  /* 0x01e0000468187df3 */ /* 0x000fe20008001818 */
[----:B------:R-:W-:Y:S02]  /*2dd0*/  USEL UR4, UR4, URZ, UP0 ;  /* 0x0000003f04047287 */ /* 0x000fe40008000000 */
        /* <DEDUP_REMOVED lines=31> */
.L_x_34:
[----:B------:R-:W-:Y:S01]  /*2fd0*/  IMAD.SHL.U32 R13, R0, 0x2000, RZ ;  /* 0x00002000000d7824 */ /* 0x000fe200078e00ff */
[----:B------:R-:W-:Y:S04]  /*2fe0*/  BSSY B0, `(.L_x_35) ;  /* 0x0000005000007945 */ /* 0x000fe80003800000 */
[----:B------:R-:W-:Y:S01]  /*2ff0*/  IADD3 R119, R13, UR44, R94 ;  /* 0x0000002c0d777c10 */ /* 0x000fe2000fffe05e */
[----:B------:R-:W-:Y:S06]  /*3000*/  @P1 BRA `(.L_x_36) ;  /* 0x0000000000081947 */ /* 0x000fec0003800000 */
[----:B------:R-:W0:Y:S02]  /*3010*/  SYNCS.PHASECHK.TRANS64.TRYWAIT P1, [R15+URZ], R114 ;  /* 0x000000720f0075a7 */ /* 0x000e24000802017f */
[----:B0-----:R-:W-:Y:S05]  /*3020*/  @!P1 BRA `(.L_x_37) ;  /* 0x00000070002c9947 */ /* 0x001fea0003800000 */
.L_x_36:
[----:B------:R-:W-:Y:S05]  /*3030*/  BSYNC B0 ;  /* 0x0000000000007941 */ /* 0x000fea0003800000 */
.L_x_35:
[----:B------:R-:W-:Y:S01]  /*3040*/  IMAD.IADD R12, R100, 0x1, R119 ;  /* 0x00000001640c7824 */ /* 0x000fe200078e0277 */
[----:B------:R-:W-:Y:S01]  /*3050*/  LDS.U8 R8, [R119+0xc00] ;  /* 0x000c000077087984 */ /* 0x000fe20000000000 */
[----:B------:R-:W-:Y:S05]  /*3060*/  WARPSYNC.ALL ;  /* 0x0000000000007948 */ /* 0x000fea0003800000 */
[----:B------:R-:W1:Y:S04]  /*3070*/  LDS.U8 R21, [R119+0xc40] ;  /* 0x000c400077157984 */ /* 0x000e680000000000 */
[----:B------:R-:W-:Y:S04]  /*3080*/  LDS.U8 R4, [R119+0x800] ;  /* 0x0008000077047984 */ /* 0x000fe80000000000 */
[----:B------:R-:W2:Y:S04]  /*3090*/  LDS.U8 R5, [R119+0x840] ;  /* 0x0008400077057984 */ /* 0x000ea80000000000 */
[----:B------:R-:W-:Y:S04]  /*30a0*/  LDS.U8 R6, [R119+0x808] ;  /* 0x0008080077067984 */ /* 0x000fe80000000000 */
[----:B------:R-:W3:Y:S04]  /*30b0*/  LDS.U8 R11, [R119+0x848] ;  /* 0x00084800770b7984 */ /* 0x000ee80000000000 */
[----:B------:R-:W-:Y:S04]  /*30c0*/  LDS.U8 R10, [R119+0xc08] ;  /* 0x000c0800770a7984 */ /* 0x000fe80000000000 */
[----:B------:R-:W4:Y:S04]  /*30d0*/  LDS.U8 R113, [R119+0xc48] ;  /* 0x000c480077717984 */ /* 0x000f280000000000 */
[----:B------:R-:W4:Y:S04]  /*30e0*/  LDS.U8 R23, [R12+0xc00] ;  /* 0x000c00000c177984 */ /* 0x000f280000000000 */
[----:B------:R-:W4:Y:S04]  /*30f0*/  LDS.U8 R7, [R12+0x800] ;  /* 0x000800000c077984 */ /* 0x000f280000000000 */
[----:B0-----:R-:W0:Y:S04]  /*3100*/  LDS.U8 R15, [R12+0x808] ;  /* 0x000808000c0f7984 */ /* 0x001e280000000000 */
[----:B------:R-:W0:Y:S01]  /*3110*/  LDS.U8 R115, [R12+0xc08] ;  /* 0x000c08000c737984 */ /* 0x000e220000000000 */
[----:B-1----:R-:W-:-:S03]  /*3120*/  PRMT R8, R21, 0x7604, R8 ;  /* 0x0000760415087816 */ /* 0x002fc60000000008 */
[----:B------:R-:W1:Y:S04]  /*3130*/  LDS.U8 R111, [R12+0xc40] ;  /* 0x000c40000c6f7984 */ /* 0x000e680000000000 */
[----:B------:R-:W1:Y:S01]  /*3140*/  LDS.U8 R9, [R12+0x840] ;  /* 0x000840000c097984 */ /* 0x000e620000000000 */
[----:B--2---:R-:W-:-:S03]  /*3150*/  PRMT R4, R5, 0x7604, R4 ;  /* 0x0000760405047816 */ /* 0x004fc60000000004 */
[----:B------:R-:W2:Y:S04]  /*3160*/  LDS.U8 R109, [R12+0x848] ;  /* 0x000848000c6d7984 */ /* 0x000ea80000000000 */
[----:B------:R-:W2:Y:S01]  /*3170*/  LDS.U8 R117, [R12+0xc48] ;  /* 0x000c48000c757984 */ /* 0x000ea20000000000 */
[----:B---3--:R-:W-:Y:S02]  /*3180*/  PRMT R6, R11, 0x7604, R6 ;  /* 0x000076040b067816 */ /* 0x008fe40000000006 */
[----:B----4-:R-:W-:Y:S02]  /*3190*/  PRMT R10, R113, 0x7604, R10 ;  /* 0x00007604710a7816 */ /* 0x010fe4000000000a */
[----:B------:R-:W-:Y:S02]  /*31a0*/  PRMT R8, R23, 0x7054, R8 ;  /* 0x0000705417087816 */ /* 0x000fe40000000008 */
[----:B------:R-:W-:-:S02]  /*31b0*/  PRMT R4, R7, 0x7054, R4 ;  /* 0x0000705407047816 */ /* 0x000fc40000000004 */
[----:B0-----:R-:W-:Y:S02]  /*31c0*/  PRMT R6, R15, 0x7054, R6 ;  /* 0x000070540f067816 */ /* 0x001fe40000000006 */
[----:B------:R-:W-:Y:S02]  /*31d0*/  PRMT R10, R115, 0x7054, R10 ;  /* 0x00007054730a7816 */ /* 0x000fe4000000000a */
[----:B-1----:R-:W-:Y:S02]  /*31e0*/  PRMT R110, R111, 0x654, R8 ;  /* 0x000006546f6e7816 */ /* 0x002fe40000000008 */
[----:B------:R-:W-:Y:S02]  /*31f0*/  PRMT R108, R9, 0x654, R4 ;  /* 0x00000654096c7816 */ /* 0x000fe40000000004 */
[----:B--2---:R-:W-:Y:S02]  /*3200*/  PRMT R109, R109, 0x654, R6 ;  /* 0x000006546d6d7816 */ /* 0x004fe40000000006 */
[----:B------:R-:W-:Y:S01]  /*3210*/  PRMT R111, R117, 0x654, R10 ;  /* 0x00000654756f7816 */ /* 0x000fe2000000000a */
[----:B------:R-:W-:Y:S01]  /*3220*/  UIADD3 UR6, UR9, 0x6, URZ ;  /* 0x0000000609067890 */ /* 0x000fe2000fffe03f */
[----:B------:R-:W-:Y:S01]  /*3230*/  WARPGROUP.ARRIVE ;  /* 0x00000000000079c5 */ /* 0x000fe20000000000 */
[----:B------:R-:W-:Y:S01]  /*3240*/  UMOV UR7, 0x40000040 ;  /* 0x4000004000077882 */ /* 0x000fe20000000000 */
[C---:B------:R-:W-:Y:S01]  /*3250*/  ISETP.GT.AND P1, PT, R3.reuse, 0x2, PT ;  /* 0x000000020300780c */ /* 0x040fe20003f24270 */
[----:B------:R-:W-:Y:S01]  /*3260*/  VIADD R3, R3, 0xffffffff ;  /* 0xffffffff03037836 */ /* 0x000fe20000000000 */
[----:B------:R-:W-:-:S04]  /*3270*/  R2UR UR10, R0 ;  /* 0x00000000000a72ca */ /* 0x000fc800000e0000 */
[----:B------:R-:W-:Y:S03]  /*3280*/  QGMMA.64x128x32.F32.E5M2.E4M3 R24, R104, gdesc[UR4], R24, gsb0 ;  /* 0x01e0000468187df3 */ /* 0x000fe60008001818 */
[----:B------:R-:W-:-:S04]  /*3290*/  WARPGROUP.DEPBAR.LE gsb0, 0x0 ;  /* 0x00008000000079c5 */ /* 0x000fc80000010000 */
[----:B------:R-:W-:Y:S05]  /*32a0*/  @P1 BRA `(.L_x_38) ;  /* 0xfffffff400401947 */ /* 0x000fea000383ffff */
.L_x_30:
[----:B------:R-:W-:Y:S01]  /*32b0*/  IMAD.MOV.U32 R5, RZ, RZ, 0x40000040 ;  /* 0x40000040ff057424 */ /* 0x000fe200078e00ff */
[----:B------:R-:W-:Y:S01]  /*32c0*/  LEA R4, R0, UR8, 0xa ;  /* 0x0000000800047c11 */ /* 0x000fe2000f8e50ff */
[----:B------:R-:W-:Y:S01]  /*32d0*/  WARPGROUP.ARRIVE ;  /* 0x00000000000079c5 */ /* 0x000fe20000000000 */
[----:B------:R-:W-:Y:S01]  /*32e0*/  IADD3 R113, R13, UR44, R94 ;  /* 0x0000002c0d717c10 */ /* 0x000fe2000fffe05e */
[----:B------:R-:W-:Y:S01]  /*32f0*/  IMAD.MOV.U32 R7, RZ, RZ, 0x40000040 ;  /* 0x40000040ff077424 */ /* 0x000fe200078e00ff */
[C---:B------:R-:W-:Y:S01]  /*3300*/  R2UR UR6, R4.reuse ;  /* 0x00000000040672ca */ /* 0x040fe200000e0000 */
[----:B------:R-:W-:Y:S01]  /*3310*/  VIADD R6, R4, 0x2 ;  /* 0x0000000204067836 */ /* 0x000fe20000000000 */
[----:B------:R-:W-:Y:S01]  /*3320*/  R2UR UR7, R5 ;  /* 0x00000000050772ca */ /* 0x000fe200000e0000 */
[----:B------:R-:W-:-:S12]  /*3330*/  IMAD.IADD R14, R100, 0x1, R113 ;  /* 0x00000001640e7824 */ /* 0x000fd800078e0271 */
[----:B------:R-:W-:Y:S01]  /*3340*/  QGMMA.64x128x32.F32.E5M2.E4M3 R24, R108, gdesc[UR4], R24, gsb0 ;  /* 0x01e000046c187df3 */ /* 0x000fe20008001818 */
[----:B------:R-:W-:Y:S02]  /*3350*/  R2UR UR6, R6 ;  /* 0x00000000060672ca */ /* 0x000fe400000e0000 */
[----:B------:R-:W-:Y:S01]  /*3360*/  R2UR UR7, R7 ;  /* 0x00000000070772ca */ /* 0x000fe200000e0000 */
[----:B------:R-:W-:Y:S02]  /*3370*/  WARPGROUP.DEPBAR.LE gsb0, 0x0 ;  /* 0x00008000000079c5 */ /* 0x000fe40000010000 */
[----:B------:R-:W-:Y:S04]  /*3380*/  LDS.U8 R0, [R113+0x1000] ;  /* 0x0010000071007984 */ /* 0x000fe80000000000 */
[----:B------:R-:W0:Y:S04]  /*3390*/  LDS.U8 R3, [R113+0x1040] ;  /* 0x0010400071037984 */ /* 0x000e280000000000 */
[----:B------:R-:W-:Y:S04]  /*33a0*/  LDS.U8 R8, [R113+0x1008] ;  /* 0x0010080071087984 */ /* 0x000fe80000000000 */
[----:B------:R-:W1:Y:S04]  /*33b0*/  LDS.U8 R13, [R113+0x1048] ;  /* 0x00104800710d7984 */ /* 0x000e680000000000 */
[----:B------:R-:W-:Y:S04]  /*33c0*/  LDS.U8 R10, [R113+0x1400] ;  /* 0x00140000710a7984 */ /* 0x000fe80000000000 */
[----:B------:R-:W2:Y:S04]  /*33d0*/  LDS.U8 R21, [R113+0x1440] ;  /* 0x0014400071157984 */ /* 0x000ea80000000000 */
[----:B------:R-:W-:Y:S04]  /*33e0*/  LDS.U8 R12, [R113+0x1408] ;  /* 0x00140800710c7984 */ /* 0x000fe80000000000 */
[----:B------:R-:W3:Y:S04]  /*33f0*/  LDS.U8 R107, [R113+0x1448] ;  /* 0x00144800716b7984 */ /* 0x000ee80000000000 */
        /* <DEDUP_REMOVED lines=53> */
.L_x_39:
        /* <DEDUP_REMOVED lines=8> */
.L_x_40:
[C---:B------:R-:W-:Y:S01]  /*37d0*/  VIADD R6, R4.reuse, 0x4 ;  /* 0x0000000404067836 */ /* 0x040fe20000000000 */
[----:B------:R-:W-:Y:S01]  /*37e0*/  WARPGROUP.ARRIVE ;  /* 0x00000000000079c5 */ /* 0x000fe20000000000 */
[----:B------:R-:W-:Y:S02]  /*37f0*/  IMAD.MOV.U32 R7, RZ, RZ, 0x40000040 ;  /* 0x40000040ff077424 */ /* 0x000fe400078e00ff */
[----:B------:R-:W-:Y:S01]  /*3800*/  VIADD R4, R4, 0x6 ;  /* 0x0000000604047836 */ /* 0x000fe20000000000 */
[----:B------:R-:W-:Y:S01]  /*3810*/  R2UR UR6, R6 ;  /* 0x00000000060672ca */ /* 0x000fe200000e0000 */
[----:B------:R-:W-:Y:S01]  /*3820*/  IMAD.MOV.U32 R5, RZ, RZ, 0x40000040 ;  /* 0x40000040ff057424 */ /* 0x000fe200078e00ff */
[----:B------:R-:W-:-:S13]  /*3830*/  R2UR UR7, R7 ;  /* 0x00000000070772ca */ /* 0x000fda00000e0000 */
        /* <DEDUP_REMOVED lines=35> */
.L_x_26:
[----:B------:R-:W-:-:S04]  /*3a70*/  IMAD.U32 R0, RZ, RZ, UR47 ;  /* 0x0000002fff007e24 */ /* 0x000fc8000f8e00ff */
[----:B------:R0:W-:Y:S01]  /*3a80*/  SYNCS.ARRIVE.TRANS64.A1T0 RZ, [R0+UR45], RZ ;  /* 0x000000ff00ff79a7 */ /* 0x0001e2000810002d */
[----:B------:R-:W-:Y:S05]  /*3a90*/  @!P0 BRA `(.L_x_41) ;  /* 0x0000000000048947 */ /* 0x000fea0003800000 */
[----:B------:R-:W-:Y:S01]  /*3aa0*/  BPT.TRAP 0x1 ;  /* 0x000000040000795c */ /* 0x000fe20000300000 */
.L_x_41:
[----:B------:R-:W-:Y:S02]  /*3ab0*/  UIADD3 UR6, UR41, UR36, URZ ;  /* 0x0000002429067290 */ /* 0x000fe4000fffe03f */
[----:B------:R-:W-:Y:S02]  /*3ac0*/  UISETP.GT.U32.AND UP0, UPT, UR38, 0x1, UPT ;  /* 0x000000012600788c */ /* 0x000fe4000bf04070 */
[----:B------:R-:W-:-:S04]  /*3ad0*/  UIMAD.WIDE.U32 UR4, UR6, 0x38e38e39, URZ ;  /* 0x38e38e39060478a5 */ /* 0x000fc8000f8e003f */
[----:B------:R-:W-:Y:S01]  /*3ae0*/  USHF.R.U32.HI UR4, URZ, 0x1, UR5 ;  /* 0x000000013f047899 */ /* 0x000fe20008011605 */
[----:B------:R-:W-:-:S03]  /*3af0*/  PLOP3.LUT P0, PT, PT, PT, UP0, 0x80, 0x0 ;  /* 0x000000000000781c */ /* 0x000fc60003f0f008 */
[----:B------:R-:W-:-:S04]  /*3b00*/  UIMAD UR6, UR4, -0x9, UR6 ;  /* 0xfffffff7040678a4 */ /* 0x000fc8000f8e0206 */
[----:B------:R-:W-:-:S04]  /*3b10*/  ULEA UR6, UR6, UR44, 0x3 ;  /* 0x0000002c06067291 */ /* 0x000fc8000f8e183f */
[----:B------:R-:W-:-:S04]  /*3b20*/  UIADD3 UR6, UR6, 0x48, URZ ;  /* 0x0000004806067890 */ /* 0x000fc8000fffe03f */
[----:B------:R-:W-:-:S09]  /*3b30*/  UPRMT UR6, URZ, 0x654, UR6 ;  /* 0x000006543f067896 */ /* 0x000fd20008000006 */
[----:B------:R-:W-:Y:S01]  /*3b40*/  SYNCS.ARRIVE.TRANS64.RED.A1T0 RZ, [UR6], RZ ;  /* 0x000000ffffff79a7 */ /* 0x000fe20008100406 */
[----:B------:R-:W-:Y:S05]  /*3b50*/  @P0 BRA `(.L_x_42) ;  /* 0x0000000000040947 */ /* 0x000fea0003800000 */
[----:B------:R-:W-:Y:S01]  /*3b60*/  BPT.TRAP 0x1 ;  /* 0x000000040000795c */ /* 0x000fe20000300000 */
.L_x_42:
[----:B------:R-:W-:Y:S01]  /*3b70*/  SHF.L.U32 R3, R101, 0x1f, RZ ;  /* 0x0000001f65037819 */ /* 0x000fe200000006ff */
[----:B------:R-:W-:Y:S01]  /*3b80*/  UIADD3 UR36, UR42, UR36, URZ ;  /* 0x000000242a247290 */ /* 0x000fe2000fffe03f */
[----:B0-----:R-:W-:Y:S01]  /*3b90*/  IMAD.SHL.U32 R0, R22, 0x40, RZ ;  /* 0x0000004016007824 */ /* 0x001fe200078e00ff */
[----:B------:R-:W-:Y:S01]  /*3ba0*/  UISETP.GE.U32.AND UP1, UPT, UR42, 0x9, UPT ;  /* 0x000000092a00788c */ /* 0x000fe2000bf26070 */
[----:B------:R-:W0:Y:S01]  /*3bb0*/  SYNCS.PHASECHK.TRANS64.TRYWAIT P0, [UR46+0x8], R3 ;  /* 0x00000803ff0075a7 */ /* 0x000e22000800016e */
[----:B------:R-:W-:Y:S02]  /*3bc0*/  UISETP.GT.U32.AND UP0, UPT, UR36, 0x8, UPT ;  /* 0x000000082400788c */ /* 0x000fe4000bf04070 */
[----:B------:R-:W-:Y:S02]  /*3bd0*/  UIMAD.WIDE.U32 UR4, UR36, 0x38e38e39, URZ ;  /* 0x38e38e39240478a5 */ /* 0x000fe4000f8e003f */
[----:B------:R-:W-:Y:S02]  /*3be0*/  UISETP.LT.U32.AND UP0, UPT, UR42, 0x9, UP0 ;  /* 0x000000092a00788c */ /* 0x000fe40008701070 */
[----:B------:R-:W-:-:S02]  /*3bf0*/  USHF.R.U32.HI UR4, URZ, 0x1, UR5 ;  /* 0x000000013f047899 */ /* 0x000fc40008011605 */
[----:B------:R-:W-:Y:S02]  /*3c00*/  USEL UR6, URZ, 0x1, !UP0 ;  /* 0x000000013f067887 */ /* 0x000fe4000c000000 */
[----:B------:R-:W-:Y:S02]  /*3c10*/  UIMAD UR36, UR4, -0x9, UR36 ;  /* 0xfffffff7042478a4 */ /* 0x000fe4000f8e0224 */
[----:B------:R-:W-:-:S04]  /*3c20*/  ULOP3.LUT UR37, UR37, UR6, URZ, 0x3c, !UPT ;  /* 0x0000000625257292 */ /* 0x000fc8000f8e3c3f */
[----:B------:R-:W-:Y:S01]  /*3c30*/  @UP1 ULOP3.LUT UR37, UR37, 0x1, UR4, 0x78, !UPT ;  /* 0x0000000125251892 */ /* 0x000fe2000f8e7804 */
[----:B0-----:R-:W-:Y:S11]  /*3c40*/  @!P0 BRA `(.L_x_43) ;  /* 0x0000006400388947 */ /* 0x001ff60003800000 */
.L_x_210:
[----:B------:R-:W-:Y:S01]  /*3c50*/  ULDC UR4, c[0x0][0x284] ;  /* 0x0000a10000047ab9 */ /* 0x000fe20000000800 */
[----:B------:R-:W-:Y:S01]  /*3c60*/  IMAD.SHL.U32 R11, R19, 0x80, RZ ;  /* 0x00000080130b7824 */ /* 0x000fe200078e00ff */
[----:B------:R-:W-:Y:S01]  /*3c70*/  ISETP.GE.AND P0, PT, R0, UR4, PT ;  /* 0x0000000400007c0c */ /* 0x000fe2000bf06270 */
[----:B------:R-:W-:-:S03]  /*3c80*/  ULDC UR4, c[0x0][0x288] ;  /* 0x0000a20000047ab9 */ /* 0x000fc60000000800 */
[----:B------:R-:W-:-:S13]  /*3c90*/  ISETP.GE.OR P0, PT, R11, UR4, P0 ;  /* 0x000000040b007c0c */ /* 0x000fda0008706670 */
[----:B------:R-:W-:Y:S05]  /*3ca0*/  @P0 BRA `(.L_x_44) ;  /* 0x0000004400d40947 */ /* 0x000fea0003800000 */
[----:B------:R-:W1:Y:S01]  /*3cb0*/  LDC.64 R8, c[0x0][0x5c8] ;  /* 0x00017200ff087b82 */ /* 0x000e620000000a00 */
[----:B------:R-:W-:Y:S01]  /*3cc0*/  SHF.R.S32.HI R10, RZ, 0x1f, R18 ;  /* 0x0000001fff0a7819 */ /* 0x000fe20000011412 */
[----:B------:R-:W-:Y:S01]  /*3cd0*/  ULDC.64 UR4, c[0x0][0x5d0] ;  /* 0x0001740000047ab9 */ /* 0x000fe20000000a00 */
[----:B------:R-:W-:Y:S01]  /*3ce0*/  SHF.R.S32.HI R13, RZ, 0x1f, R11 ;  /* 0x0000001fff0d7819 */ /* 0x000fe2000001140b */
[----:B0-----:R-:W-:Y:S01]  /*3cf0*/  IMAD.WIDE.U32 R4, R18, UR4, R92 ;  /* 0x0000000412047c25 */ /* 0x001fe2000f8e005c */
[----:B------:R-:W-:Y:S03]  /*3d00*/  BSSY B0, `(.L_x_44) ;  /* 0x000046f000007945 */ /* 0x000fe60003800000 */
[----:B------:R-:W-:Y:S01]  /*3d10*/  IMAD R3, R10, UR4, RZ ;  /* 0x000000040a037c24 */ /* 0x000fe2000f8e02ff */
[----:B------:R-:W-:Y:S01]  /*3d20*/  IADD3 R6, P0, R11, R4, RZ ;  /* 0x000000040b067210 */ /* 0x000fe20007f1e0ff */
[----:B------:R-:W-:-:S04]  /*3d30*/  IMAD.WIDE R22, R22, 0x40, R90 ;  /* 0x0000004016167825 */ /* 0x000fc800078e025a */
[----:B------:R-:W-:Y:S01]  /*3d40*/  IMAD R3, R18, UR5, R3 ;  /* 0x0000000512037c24 */ /* 0x000fe2000f8e0203 */
[----:B------:R-:W-:Y:S01]  /*3d50*/  ULDC.64 UR4, c[0x0][0x5c0] ;  /* 0x0001700000047ab9 */ /* 0x000fe20000000a00 */
[----:B------:R-:W-:Y:S02]  /*3d60*/  IMAD.IADD R15, R95, 0x1, -R0 ;  /* 0x000000015f0f7824 */ /* 0x000fe400078e0a00 */
[----:B------:R-:W-:Y:S01]  /*3d70*/  IMAD.IADD R12, R96, 0x1, -R11 ;  /* 0x00000001600c7824 */ /* 0x000fe200078e0a0b */
[----:B------:R-:W-:Y:S01]  /*3d80*/  IADD3.X R7, R13, R5, R3, P0, !PT ;  /* 0x000000050d077210 */ /* 0x000fe200007fe403 */
[-C--:B-1----:R-:W-:Y:S02]  /*3d90*/  IMAD R4, R23, R8.reuse, RZ ;  /* 0x0000000817047224 */ /* 0x082fe400078e02ff */
[----:B------:R-:W-:-:S04]  /*3da0*/  IMAD.WIDE.U32 R6, R22, R8, R6 ;  /* 0x0000000816067225 */ /* 0x000fc800078e0006 */
[----:B------:R-:W-:Y:S01]  /*3db0*/  IMAD R5, R22, R9, R4 ;  /* 0x0000000916057224 */ /* 0x000fe200078e0204 */
[----:B------:R-:W-:Y:S02]  /*3dc0*/  LEA R4, P0, R8, R6, 0x3 ;  /* 0x0000000608047211 */ /* 0x000fe400078018ff */
[----:B------:R-:W-:Y:S01]  /*3dd0*/  IADD3 R6, P1, R6, UR4, RZ ;  /* 0x0000000406067c10 */ /* 0x000fe2000ff3e0ff */
[----:B------:R-:W-:Y:S01]  /*3de0*/  IMAD.IADD R5, R7, 0x1, R5 ;  /* 0x0000000107057824 */ /* 0x000fe200078e0205 */
[----:B------:R-:W-:-:S04]  /*3df0*/  IADD3 R4, P2, R4, UR4, RZ ;  /* 0x0000000404047c10 */ /* 0x000fc8000ff5e0ff */
[----:B------:R-:W-:Y:S02]  /*3e00*/  LEA.HI.X R3, R8, R5, R9, 0x3, P0 ;  /* 0x0000000508037211 */ /* 0x000fe400000f1c09 */
[----:B-----5:R-:W-:Y:S02]  /*3e10*/  FSETP.NEU.AND P0, PT, R89, RZ, PT ;  /* 0x000000ff5900720b */ /* 0x020fe40003f0d000 */
[----:B------:R-:W-:Y:S02]  /*3e20*/  IADD3.X R7, R5, UR5, RZ, P1, !PT ;  /* 0x0000000505077c10 */ /* 0x000fe40008ffe4ff */
[----:B------:R-:W-:-:S09]  /*3e30*/  IADD3.X R5, R3, UR5, RZ, P2, !PT ;  /* 0x0000000503057c10 */ /* 0x000fd200097fe4ff */
[----:B------:R-:W-:Y:S05]  /*3e40*/  @!P0 BRA `(.L_x_45) ;  /* 0x0000003400608947 */ /* 0x000fea0003800000 */
[----:B------:R-:W0:Y:S01]  /*3e50*/  LDC.64 R20, c[0x0][0x5b0] ;  /* 0x00016c00ff147b82 */ /* 0x000e220000000a00 */
[----:B------:R-:W-:Y:S01]  /*3e60*/  ULDC.64 UR4, c[0x0][0x5b8] ;  /* 0x00016e0000047ab9 */ /* 0x000fe20000000a00 */
[----:B------:R-:W-:Y:S01]  /*3e70*/  BSSY B1, `(.L_x_46) ;  /* 0x0000011000017945 */ /* 0x000fe20003800000 */
[----:B------:R-:W-:-:S04]  /*3e80*/  IMAD.WIDE.U32 R8, R18, UR4, R92 ;  /* 0x0000000412087c25 */ /* 0x000fc8000f8e005c */
[----:B------:R-:W-:Y:S01]  /*3e90*/  IMAD R3, R10, UR4, RZ ;  /* 0x000000040a037c24 */ /* 0x000fe2000f8e02ff */
[----:B------:R-:W1:Y:S01]  /*3ea0*/  LDC.64 R102, c[0x0][0x5a8] ;  /* 0x00016a00ff667b82 */ /* 0x000e620000000a00 */
[----:B------:R-:W-:Y:S02]  /*3eb0*/  IADD3 R10, P0, R11, R8, RZ ;  /* 0x000000080b0a7210 */ /* 0x000fe40007f1e0ff */
[----:B------:R-:W-:-:S05]  /*3ec0*/  IMAD R3, R18, UR5, R3 ;  /* 0x0000000512037c24 */ /* 0x000fca000f8e0203 */
[----:B------:R-:W-:Y:S02]  /*3ed0*/  IADD3.X R11, R13, R9, R3, P0, !PT ;  /* 0x000000090d0b7210 */ /* 0x000fe400007fe403 */
[----:B------:R-:W-:-:S04]  /*3ee0*/  ISETP.GE.AND P0, PT, R15, 0x1, PT ;  /* 0x000000010f00780c */ /* 0x000fc80003f06270 */
[----:B------:R-:W-:Y:S01]  /*3ef0*/  ISETP.LT.OR P3, PT, R12, 0x1, !P0 ;  /* 0x000000010c00780c */ /* 0x000fe20004761670 */
[-C--:B0-----:R-:W-:Y:S02]  /*3f00*/  IMAD R0, R23, R20.reuse, RZ ;  /* 0x0000001417007224 */ /* 0x081fe400078e02ff */
[----:B------:R-:W-:-:S04]  /*3f10*/  IMAD.WIDE.U32 R8, R22, R20, R10 ;  /* 0x0000001416087225 */ /* 0x000fc800078e000a */
[----:B------:R-:W-:Y:S01]  /*3f20*/  IMAD R0, R22, R21, R0 ;  /* 0x0000001516007224 */ /* 0x000fe200078e0200 */
[----:B-1----:R-:W-:-:S04]  /*3f30*/  IADD3 R8, P1, R8, R102, RZ ;  /* 0x0000006608087210 */ /* 0x002fc80007f3e0ff */
[--C-:B------:R-:W-:Y:S02]  /*3f40*/  IADD3.X R9, R103, R9, R0.reuse, P1, !PT ;  /* 0x0000000967097210 */ /* 0x100fe40000ffe400 */
[----:B------:R-:W-:Y:S01]  /*3f50*/  PRMT R0, RZ, 0x7610, R0 ;  /* 0x00007610ff007816 */ /* 0x000fe20000000000 */
[----:B------:R-:W-:Y:S06]  /*3f60*/  @P3 BRA `(.L_x_47) ;  /* 0x0000000000043947 */ /* 0x000fec0003800000 */
[----:B------:R0:W5:Y:S02]  /*3f70*/  LDG.E.U8 R0, desc[UR52][R8.64] ;  /* 0x0000003408007981 */ /* 0x000164000c1e1100 */
.L_x_47:
[----:B------:R-:W-:Y:S05]  /*3f80*/  BSYNC B1 ;  /* 0x0000000000017941 */ /* 0x000fea0003800000 */
.L_x_46:
[----:B-----5:R-:W-:Y:S01]  /*3f90*/  LOP3.LUT R0, R0, 0xff, RZ, 0xc0, !PT ;  /* 0x000000ff00007812 */ /* 0x020fe200078ec0ff */
[----:B------:R-:W-:Y:S01]  /*3fa0*/  BSSY B1, `(.L_x_48) ;  /* 0x000000b000017945 */ /* 0x000fe20003800000 */
[----:B------:R-:W-:Y:S02]  /*3fb0*/  ISETP.LT.OR P2, PT, R12, 0x2, !P0 ;  /* 0x000000020c00780c */ /* 0x000fe40004741670 */
[----:B------:R-:W-:-:S05]  /*3fc0*/  F2FP.F16.E5M2.UNPACK_B R0, R0 ;  /* 0x00000000ff00723e */ /* 0x000fca00020004ff */
[----:B------:R-:W-:-:S05]  /*3fd0*/  HADD2.F32 R0, -RZ, R0.H0_H0 ;  /* 0x20000000ff007230 */ /* 0x000fca0000004100 */
[----:B------:R-:W-:Y:S01]  /*3fe0*/  FMUL R3, R0, R89 ;  /* 0x0000005900037220 */ /* 0x000fe20000400000 */
[----:B------:R-:W-:-:S03]  /*3ff0*/  PRMT R0, RZ, 0x7610, R0 ;  /* 0x00007610ff007816 */ /* 0x000fc60000000000 */
[----:B------:R-:W-:-:S05]  /*4000*/  FFMA R3, R24, R88, R3 ;  /* 0x0000005818037223 */ /* 0x000fca0000000003 */
[----:B------:R-:W-:-:S05]  /*4010*/  F2FP.SATFINITE.E5M2.F32.PACK_AB_MERGE_C R3, RZ, R3, RZ ;  /* 0x00000003ff03723e */ /* 0x000fca00048060ff */
[----:B------:R1:W-:Y:S01]  /*4020*/  @!P3 STG.E.U8 desc[UR52][R6.64], R3 ;  /* 0x000000030600b986 */ /* 0x0003e2000c101134 */
[----:B------:R-:W-:Y:S05]  /*4030*/  @P2 BRA `(.L_x_49) ;  /* 0x0000000000042947 */ /* 0x000fea0003800000 */
[----:B------:R2:W5:Y:S02]  /*4040*/  LDG.E.U8 R0, desc[UR52][R8.64+0x1] ;  /* 0x0000013408007981 */ /* 0x000564000c1e1100 */
.L_x_49:
[----:B------:R-:W-:Y:S05]  /*4050*/  BSYNC B1 ;  /* 0x0000000000017941 */ /* 0x000fea0003800000 */
.L_x_48:
[----:B-----5:R-:W-:Y:S01]  /*4060*/  LOP3.LUT R0, R0, 0xff, RZ, 0xc0, !PT ;  /* 0x000000ff00007812 */ /* 0x020fe200078ec0ff */
[----:B------:R-:W-:Y:S01]  /*4070*/  BSSY B1, `(.L_x_50) ;  /* 0x0000013000017945 */ /* 0x000fe20003800000 */
[----:B-1----:R-:W-:Y:S02]  /*4080*/  IADD3 R3, P1, R22, 0x8, RZ ;  /* 0x0000000816037810 */ /* 0x002fe40007f3e0ff */
[----:B------:R-:W-:-:S03]  /*4090*/  F2FP.F16.E5M2.UNPACK_B R0, R0 ;  /* 0x00000000ff00723e */ /* 0x000fc600020004ff */
[----:B------:R-:W-:Y:S01]  /*40a0*/  IMAD.X R23, RZ, RZ, R23, P1 ;  /* 0x000000ffff177224 */ /* 0x000fe200008e0617 */
[----:B------:R-:W-:Y:S01]  /*40b0*/  ISETP.GE.AND P1, PT, R15, 0x9, PT ;  /* 0x000000090f00780c */ /* 0x000fe20003f26270 */
[----:B------:R-:W-:Y:S02]  /*40c0*/  HADD2.F32 R0, -RZ, R0.H0_H0 ;  /* 0x20000000ff007230 */ /* 0x000fe40000004100 */
[-C--:B------:R-:W-:Y:S01]  /*40d0*/  IMAD R14, R23, R20.reuse, RZ ;  /* 0x00000014170e7224 */ /* 0x080fe200078e02ff */
[----:B------:R-:W-:Y:S01]  /*40e0*/  ISETP.LT.OR P4, PT, R12, 0x1, !P1 ;  /* 0x000000010c00780c */ /* 0x000fe20004f81670 */
[----:B------:R-:W-:-:S04]  /*40f0*/  IMAD.WIDE.U32 R10, R3, R20, R10 ;  /* 0x00000014030a7225 */ /* 0x000fc800078e000a */
[----:B------:R-:W-:Y:S01]  /*4100*/  FMUL R0, R0, R89 ;  /* 0x0000005900007220 */ /* 0x000fe20000400000 */
[----:B------:R-:W-:-:S03]  /*4110*/  IMAD R14, R3, R21, R14 ;  /* 0x00000015030e7224 */ /* 0x000fc600078e020e */
[----:B------:R-:W-:-:S01]  /*4120*/  FFMA R0, R25, R88, R0 ;  /* 0x0000005819007223 */ /* 0x000fc20000000000 */
[----:B------:R-:W-:-:S04]  /*4130*/  IADD3 R10, P3, R10, R102, RZ ;  /* 0x000000660a0a7210 */ /* 0x000fc80007f7e0ff */
[----:B------:R-:W-:Y:S02]  /*4140*/  F2FP.SATFINITE.E5M2.F32.PACK_AB_MERGE_C R3, RZ, R0, RZ ;  /* 0x00000000ff03723e */ /* 0x000fe400048060ff */
[----:B------:R-:W-:Y:S02]  /*4150*/  IADD3.X R11, R103, R11, R14, P3, !PT ;  /* 0x0000000b670b7210 */ /* 0x000fe40001ffe40e */
[----:B------:R-:W-:Y:S01]  /*4160*/  PRMT R0, RZ, 0x7610, R0 ;  /* 0x00007610ff007816 */ /* 0x000fe20000000000 */
[----:B------:R1:W-:Y:S01]  /*4170*/  @!P2 STG.E.U8 desc[UR52][R6.64+0x1], R3 ;  /* 0x000001030600a986 */ /* 0x0003e2000c101134 */
[----:B------:R-:W-:Y:S05]  /*4180*/  @P4 BRA `(.L_x_51) ;  /* 0x0000000000044947 */ /* 0x000fea0003800000 */
[----:B------:R3:W5:Y:S02]  /*4190*/  LDG.E.U8 R0, desc[UR52][R10.64] ;  /* 0x000000340a007981 */ /* 0x000764000c1e1100 */
.L_x_51:
[----:B------:R-:W-:Y:S05]  /*41a0*/  BSYNC B1 ;  /* 0x0000000000017941 */ /* 0x000fea0003800000 */
.L_x_50:
[----:B-----5:R-:W-:Y:S01]  /*41b0*/  LOP3.LUT R0, R0, 0xff, RZ, 0xc0, !PT ;  /* 0x000000ff00007812 */ /* 0x020fe200078ec0ff */
[----:B------:R-:W-:Y:S01]  /*41c0*/  BSSY B1, `(.L_x_52) ;  /* 0x000000b000017945 */ /* 0x000fe20003800000 */
[----:B------:R-:W-:Y:S02]  /*41d0*/  ISETP.LT.OR P2, PT, R12, 0x2, !P1 ;  /* 0x000000020c00780c */ /* 0x000fe40004f41670 */
[----:B------:R-:W-:-:S05]  /*41e0*/  F2FP.F16.E5M2.UNPACK_B R0, R0 ;  /* 0x00000000ff00723e */ /* 0x000fca00020004ff */
[----:B------:R-:W-:-:S05]  /*41f0*/  HADD2.F32 R0, -RZ, R0.H0_H0 ;  /* 0x20000000ff007230 */ /* 0x000fca0000004100 */
[----:B-1----:R-:W-:Y:S01]  /*4200*/  FMUL R3, R0, R89 ;  /* 0x0000005900037220 */ /* 0x002fe20000400000 */
[----:B------:R-:W-:-:S03]  /*4210*/  PRMT R0, RZ, 0x7610, R0 ;  /* 0x00007610ff007816 */ /* 0x000fc60000000000 */
[----:B------:R-:W-:-:S05]  /*4220*/  FFMA R3, R26, R88, R3 ;  /* 0x000000581a037223 */ /* 0x000fca0000000003 */
[----:B------:R-:W-:-:S05]  /*4230*/  F2FP.SATFINITE.E5M2.F32.PACK_AB_MERGE_C R3, RZ, R3, RZ ;  /* 0x00000003ff03723e */ /* 0x000fca00048060ff */
[----:B------:R1:W-:Y:S01]  /*4240*/  @!P4 STG.E.U8 desc[UR52][R4.64], R3 ;  /* 0x000000030400c986 */ /* 0x0003e2000c101134 */
[----:B------:R-:W-:Y:S05]  /*4250*/  @P2 BRA `(.L_x_53) ;  /* 0x0000000000042947 */ /* 0x000fea0003800000 */
[----:B------:R4:W5:Y:S02]  /*4260*/  LDG.E.U8 R0, desc[UR52][R10.64+0x1] ;  /* 0x000001340a007981 */ /* 0x000964000c1e1100 */
.L_x_53:
[----:B------:R-:W-:Y:S05]  /*4270*/  BSYNC B1 ;  /* 0x0000000000017941 */ /* 0x000fea0003800000 */
.L_x_52:
[----:B-----5:R-:W-:Y:S01]  /*4280*/  LOP3.LUT R0, R0, 0xff, RZ, 0xc0, !PT ;  /* 0x000000ff00007812 */ /* 0x020fe200078ec0ff */
[----:B------:R-:W-:Y:S01]  /*4290*/  BSSY B1, `(.L_x_54) ;  /* 0x000000b000017945 */ /* 0x000fe20003800000 */
[----:B------:R-:W-:Y:S02]  /*42a0*/  ISETP.LT.OR P3, PT, R12, 0x9, !P0 ;  /* 0x000000090c00780c */ /* 0x000fe40004761670 */
[----:B------:R-:W-:-:S05]  /*42b0*/  F2FP.F16.E5M2.UNPACK_B R0, R0 ;  /* 0x00000000ff00723e */ /* 0x000fca00020004ff */
[----:B------:R-:W-:-:S05]  /*42c0*/  HADD2.F32 R0, -RZ, R0.H0_H0 ;  /* 0x20000000ff007230 */ /* 0x000fca0000004100 */
[----:B------:R-:W-:-:S04]  /*42d0*/  FMUL R0, R0, R89 ;  /* 0x0000005900007220 */ /* 0x000fc80000400000 */
[----:B------:R-:W-:-:S05]  /*42e0*/  FFMA R0, R27, R88, R0 ;  /* 0x000000581b007223 */ /* 0x000fca0000000000 */
[----:B-1----:R-:W-:Y:S02]  /*42f0*/  F2FP.SATFINITE.E5M2.F32.PACK_AB_MERGE_C R3, RZ, R0, RZ ;  /* 0x00000000ff03723e */ /* 0x002fe400048060ff */
[----:B------:R-:W-:-:S03]  /*4300*/  PRMT R0, RZ, 0x7610, R0 ;  /* 0x00007610ff007816 */ /* 0x000fc60000000000 */
[----:B------:R1:W-:Y:S01]  /*4310*/  @!P2 STG.E.U8 desc[UR52][R4.64+0x1], R3 ;  /* 0x000001030400a986 */ /* 0x0003e2000c101134 */
[----:B------:R-:W-:Y:S05]  /*4320*/  @P3 BRA `(.L_x_55) ;  /* 0x0000000000043947 */ /* 0x000fea0003800000 */
[----:B------:R0:W5:Y:S02]  /*4330*/  LDG.E.U8 R0, desc[UR52][R8.64+0x8] ;  /* 0x0000083408007981 */ /* 0x000164000c1e1100 */
.L_x_55:
[----:B------:R-:W-:Y:S05]  /*4340*/  BSYNC B1 ;  /* 0x0000000000017941 */ /* 0x000fea0003800000 */
.L_x_54:
        /* <DEDUP_REMOVED lines=12> */
.L_x_57:
[----:B------:R-:W-:Y:S05]  /*4410*/  BSYNC B1 ;  /* 0x0000000000017941 */ /* 0x000fea0003800000 */
.L_x_56:
        /* <DEDUP_REMOVED lines=12> */
.L_x_59:
[----:B------:R-:W-:Y:S05]  /*44e0*/  BSYNC B1 ;  /* 0x0000000000017941 */ /* 0x000fea0003800000 */
.L_x_58:
        /* <DEDUP_REMOVED lines=12> */
.L_x_61:
[----:B------:R-:W-:Y:S05]  /*45b0*/  BSYNC B1 ;  /* 0x0000000000017941 */ /* 0x000fea0003800000 */
.L_x_60:
        /* <DEDUP_REMOVED lines=12> */
.L_x_63:
[----:B------:R-:W-:Y:S05]  /*4680*/  BSYNC B1 ;  /* 0x0000000000017941 */ /* 0x000fea0003800000 */
.L_x_62:
        /* <DEDUP_REMOVED lines=12> */
.L_x_65:
[----:B------:R-:W-:Y:S05]  /*4750*/  BSYNC B1 ;  /* 0x0000000000017941 */ /* 0x000fea0003800000 */
.L_x_64:
        /* <DEDUP_REMOVED lines=12> */
.L_x_67:
[----:B------:R-:W-:Y:S05]  /*4820*/  BSYNC B1 ;  /* 0x0000000000017941 */ /* 0x000fea0003800000 */
.L_x_66:
        /* <DEDUP_REMOVED lines=12> */
.L_x_69:
[----:B------:R-:W-:Y:S05]  /*48f0*/  BSYNC B1 ;  /* 0x0000000000017941 */ /* 0x000fea0003800000 */
.L_x_68:
        /* <DEDUP_REMOVED lines=12> */
.L_x_71:
[----:B------:R-:W-:Y:S05]  /*49c0*/  BSYNC B1 ;  /* 0x0000000000017941 */ /* 0x000fea0003800000 */
.L_x_70:
        /* <DEDUP_REMOVED lines=12> */
.L_x_73:
[----:B------:R-:W-:Y:S05]  /*4a90*/  BSYNC B1 ;  /* 0x0000000000017941 */ /* 0x000fea0003800000 */
.L_x_72:
        /* <DEDUP_REMOVED lines=12> */
.L_x_75:
[----:B------:R-:W-:Y:S05]  /*4b60*/  BSYNC B1 ;  /* 0x0000000000017941 */ /* 0x000fea0003800000 */
.L_x_74:
        /* <DEDUP_REMOVED lines=12> */
.L_x_77:
[----:B------:R-:W-:Y:S05]  /*4c30*/  BSYNC B1 ;  /* 0x0000000000017941 */ /* 0x000fea0003800000 */
.L_x_76:
        /* <DEDUP_REMOVED lines=12> */
.L_x_79:
[----:B------:R-:W-:Y:S05]  /*4d00*/  BSYNC B1 ;  /* 0x0000000000017941 */ /* 0x000fea0003800000 */
.L_x_78:
        /* <DEDUP_REMOVED lines=12> */
.L_x_81:
[----:B------:R-:W-:Y:S05]  /*4dd0*/  BSYNC B1 ;  /* 0x0000000000017941 */ /* 0x000fea0003800000 */
.L_x_80:
        /* <DEDUP_REMOVED lines=12> */
.L_x_83:
[----:B------:R-:W-:Y:S05]  /*4ea0*/  BSYNC B1 ;  /* 0x0000000000017941 */ /* 0x000fea0003800000 */
.L_x_82:
        /* <DEDUP_REMOVED lines=12> */
.L_x_85:
[----:B------:R-:W-:Y:S05]  /*4f70*/  BSYNC B1 ;  /* 0x0000000000017941 */ /* 0x000fea0003800000 */
.L_x_84:
        /* <DEDUP_REMOVED lines=12> */
.L_x_87:
[----:B------:R-:W-:Y:S05]  /*5040*/  BSYNC B1 ;  /* 0x0000000000017941 */ /* 0x000fea0003800000 */
.L_x_86:
        /* <DEDUP_REMOVED lines=12> */
.L_x_89:
[----:B------:R-:W-:Y:S05]  /*5110*/  BSYNC B1 ;  /* 0x0000000000017941 */ /* 0x000fea0003800000 */
.L_x_88:
        /* <DEDUP_REMOVED lines=12> */
.L_x_91:
[----:B------:R-:W-:Y:S05]  /*51e0*/  BSYNC B1 ;  /* 0x0000000000017941 */ /* 0x000fea0003800000 */
.L_x_90:
        /* <DEDUP_REMOVED lines=12> */
.L_x_93:
[----:B------:R-:W-:Y:S05]  /*52b0*/  BSYNC B1 ;  /* 0x0000000000017941 */ /* 0x000fea0003800000 */
.L_x_92:
        /* <DEDUP_REMOVED lines=12> */
.L_x_95:
[----:B------:R-:W-:Y:S05]  /*5380*/  BSYNC B1 ;  /* 0x0000000000017941 */ /* 0x000fea0003800000 */
.L_x_94:
        /* <DEDUP_REMOVED lines=12> */
.L_x_97:
[----:B------:R-:W-:Y:S05]  /*5450*/  BSYNC B1 ;  /* 0x0000000000017941 */ /* 0x000fea0003800000 */
.L_x_96:
        /* <DEDUP_REMOVED lines=12> */
.L_x_99:
[----:B------:R-:W-:Y:S05]  /*5520*/  BSYNC B1 ;  /* 0x0000000000017941 */ /* 0x000fea0003800000 */
.L_x_98:
        /* <DEDUP_REMOVED lines=12> */
.L_x_101:
[----:B------:R-:W-:Y:S05]  /*55f0*/  BSYNC B1 ;  /* 0x0000000000017941 */ /* 0x000fea0003800000 */
.L_x_100:
        /* <DEDUP_REMOVED lines=12> */
.L_x_103:
[----:B------:R-:W-:Y:S05]  /*56c0*/  BSYNC B1 ;  /* 0x0000000000017941 */ /* 0x000fea0003800000 */
.L_x_102:
        /* <DEDUP_REMOVED lines=12> */
.L_x_105:
[----:B------:R-:W-:Y:S05]  /*5790*/  BSYNC B1 ;  /* 0x0000000000017941 */ /* 0x000fea0003800000 */
.L_x_104:
        /* <DEDUP_REMOVED lines=12> */
.L_x_107:
[----:B------:R-:W-:Y:S05]  /*5860*/  BSYNC B1 ;  /* 0x0000000000017941 */ /* 0x000fea0003800000 */
.L_x_106:
        /* <DEDUP_REMOVED lines=12> */
.L_x_109:
[----:B------:R-:W-:Y:S05]  /*5930*/  BSYNC B1 ;  /* 0x0000000000017941 */ /* 0x000fea0003800000 */
.L_x_108:
        /* <DEDUP_REMOVED lines=12> */
.L_x_111:
[----:B------:R-:W-:Y:S05]  /*5a00*/  BSYNC B1 ;  /* 0x0000000000017941 */ /* 0x000fea0003800000 */
.L_x_110:
        /* <DEDUP_REMOVED lines=12> */
.L_x_113:
[----:B------:R-:W-:Y:S05]  /*5ad0*/  BSYNC B1 ;  /* 0x0000000000017941 */ /* 0x000fea0003800000 */
.L_x_112:
        /* <DEDUP_REMOVED lines=12> */
.L_x_115:
[----:B------:R-:W-:Y:S05]  /*5ba0*/  BSYNC B1 ;  /* 0x0000000000017941 */ /* 0x000fea0003800000 */
.L_x_114:
        /* <DEDUP_REMOVED lines=12> */
.L_x_117:
[----:B------:R-:W-:Y:S05]  /*5c70*/  BSYNC B1 ;  /* 0x0000000000017941 */ /* 0x000fea0003800000 */
.L_x_116:
        /* <DEDUP_REMOVED lines=12> */
.L_x_119:
[----:B------:R-:W-:Y:S05]  /*5d40*/  BSYNC B1 ;  /* 0x0000000000017941 */ /* 0x000fea0003800000 */
.L_x_118:
        /* <DEDUP_REMOVED lines=12> */
.L_x_121:
[----:B------:R-:W-:Y:S05]  /*5e10*/  BSYNC B1 ;  /* 0x0000000000017941 */ /* 0x000fea0003800000 */
.L_x_120:
        /* <DEDUP_REMOVED lines=12> */
.L_x_123:
[----:B------:R-:W-:Y:S05]  /*5ee0*/  BSYNC B1 ;  /* 0x0000000000017941 */ /* 0x000fea0003800000 */
.L_x_122:
        /* <DEDUP_REMOVED lines=12> */
.L_x_125:
[----:B------:R-:W-:Y:S05]  /*5fb0*/  BSYNC B1 ;  /* 0x0000000000017941 */ /* 0x000fea0003800000 */
.L_x_124:
        /* <DEDUP_REMOVED lines=12> */
.L_x_127:
[----:B------:R-:W-:Y:S05]  /*6080*/  BSYNC B1 ;  /* 0x0000000000017941 */ /* 0x000fea0003800000 */
.L_x_126:
        /* <DEDUP_REMOVED lines=12> */
.L_x_129:
[----:B------:R-:W-:Y:S05]  /*6150*/  BSYNC B1 ;  /* 0x0000000000017941 */ /* 0x000fea0003800000 */
.L_x_128:
        /* <DEDUP_REMOVED lines=12> */
.L_x_131:
[----:B------:R-:W-:Y:S05]  /*6220*/  BSYNC B1 ;  /* 0x0000000000017941 */ /* 0x000fea0003800000 */
.L_x_130:
        /* <DEDUP_REMOVED lines=12> */
.L_x_133:
[----:B------:R-:W-:Y:S05]  /*62f0*/  BSYNC B1 ;  /* 0x0000000000017941 */ /* 0x000fea0003800000 */
.L_x_132:
        /* <DEDUP_REMOVED lines=12> */
.L_x_135:
[----:B------:R-:W-:Y:S05]  /*63c0*/  BSYNC B1 ;  /* 0x0000000000017941 */ /* 0x000fea0003800000 */
.L_x_134:
        /* <DEDUP_REMOVED lines=12> */
.L_x_137:
[----:B------:R-:W-:Y:S05]  /*6490*/  BSYNC B1 ;  /* 0x0000000000017941 */ /* 0x000fea0003800000 */
.L_x_136:
        /* <DEDUP_REMOVED lines=12> */
.L_x_139:
[----:B------:R-:W-:Y:S05]  /*6560*/  BSYNC B1 ;  /* 0x0000000000017941 */ /* 0x000fea0003800000 */
.L_x_138:
        /* <DEDUP_REMOVED lines=12> */
.L_x_141:
[----:B------:R-:W-:Y:S05]  /*6630*/  BSYNC B1 ;  /* 0x0000000000017941 */ /* 0x000fea0003800000 */
.L_x_140:
        /* <DEDUP_REMOVED lines=12> */
.L_x_143:
[----:B------:R-:W-:Y:S05]  /*6700*/  BSYNC B1 ;  /* 0x0000000000017941 */ /* 0x000fea0003800000 */
.L_x_142:
        /* <DEDUP_REMOVED lines=12> */
.L_x_145:
[----:B------:R-:W-:Y:S05]  /*67d0*/  BSYNC B1 ;  /* 0x0000000000017941 */ /* 0x000fea0003800000 */
.L_x_144:
        /* <DEDUP_REMOVED lines=12> */
.L_x_147:
[----:B------:R-:W-:Y:S05]  /*68a0*/  BSYNC B1 ;  /* 0x0000000000017941 */ /* 0x000fea0003800000 */
.L_x_146:
        /* <DEDUP_REMOVED lines=12> */
.L_x_149:
[----:B------:R-:W-:Y:S05]  /*6970*/  BSYNC B1 ;  /* 0x0000000000017941 */ /* 0x000fea0003800000 */
.L_x_148:
        /* <DEDUP_REMOVED lines=12> */
.L_x_151:
[----:B------:R-:W-:Y:S05]  /*6a40*/  BSYNC B1 ;  /* 0x0000000000017941 */ /* 0x000fea0003800000 */
.L_x_150:
        /* <DEDUP_REMOVED lines=12> */
.L_x_153:
[----:B------:R-:W-:Y:S05]  /*6b10*/  BSYNC B1 ;  /* 0x0000000000017941 */ /* 0x000fea0003800000 */
.L_x_152:
        /* <DEDUP_REMOVED lines=12> */
.L_x_155:
[----:B------:R-:W-:Y:S05]  /*6be0*/  BSYNC B1 ;  /* 0x0000000000017941 */ /* 0x000fea0003800000 */
.L_x_154:
        /* <DEDUP_REMOVED lines=12> */
.L_x_157:
[----:B------:R-:W-:Y:S05]  /*6cb0*/  BSYNC B1 ;  /* 0x0000000000017941 */ /* 0x000fea0003800000 */
.L_x_156:
        /* <DEDUP_REMOVED lines=12> */
.L_x_159:
[----:B------:R-:W-:Y:S05]  /*6d80*/  BSYNC B1 ;  /* 0x0000000000017941 */ /* 0x000fea0003800000 */
.L_x_158:
        /* <DEDUP_REMOVED lines=12> */
.L_x_161:
[----:B------:R-:W-:Y:S05]  /*6e50*/  BSYNC B1 ;  /* 0x0000000000017941 */ /* 0x000fea0003800000 */
.L_x_160:
        /* <DEDUP_REMOVED lines=12> */
.L_x_163:
[----:B------:R-:W-:Y:S05]  /*6f20*/  BSYNC B1 ;  /* 0x0000000000017941 */ /* 0x000fea0003800000 */
.L_x_162:
        /* <DEDUP_REMOVED lines=12> */
.L_x_165:
[----:B------:R-:W-:Y:S05]  /*6ff0*/  BSYNC B1 ;  /* 0x0000000000017941 */ /* 0x000fea0003800000 */
.L_x_164:
        /* <DEDUP_REMOVED lines=12> */
.L_x_167:
[----:B------:R-:W-:Y:S05]  /*70c0*/  BSYNC B1 ;  /* 0x0000000000017941 */ /* 0x000fea0003800000 */
.L_x_166:
        /* <DEDUP_REMOVED lines=12> */
.L_x_169:
[----:B------:R-:W-:Y:S05]  /*7190*/  BSYNC B1 ;  /* 0x0000000000017941 */ /* 0x000fea0003800000 */
.L_x_168:
        /* <DEDUP_REMOVED lines=12> */
.L_x_171:
[----:B------:R-:W-:Y:S05]  /*7260*/  BSYNC B1 ;  /* 0x0000000000017941 */ /* 0x000fea0003800000 */
.L_x_170:
        /* <DEDUP_REMOVED lines=12> */
.L_x_173:
[----:B------:R-:W-:Y:S05]  /*7330*/  BSYNC B1 ;  /* 0x0000000000017941 */ /* 0x000fea0003800000 */
.L_x_172:
[----:B------:R-:W-:Y:S05]  /*7340*/  @P1 BRA `(.L_x_174) ;  /* 0x0000001000281947 */ /* 0x000fea0003800000 */
[----:B-----5:R-:W-:-:S04]  /*7350*/  LOP3.LUT R0, R0, 0xff, RZ, 0xc0, !PT ;  /* 0x000000ff00007812 */ /* 0x020fc800078ec0ff */
[----:B------:R-:W-:-:S05]  /*7360*/  F2FP.F16.E5M2.UNPACK_B R0, R0 ;  /* 0x00000000ff00723e */ /* 0x000fca00020004ff */
[----:B------:R-:W-:-:S05]  /*7370*/  HADD2.F32 R0, -RZ, R0.H0_H0 ;  /* 0x20000000ff007230 */ /* 0x000fca0000004100 */
[----:B------:R-:W-:-:S04]  /*7380*/  FMUL R0, R0, R89 ;  /* 0x0000005900007220 */ /* 0x000fc80000400000 */
[----:B------:R-:W-:-:S05]  /*7390*/  FFMA R0, R87, R88, R0 ;  /* 0x0000005857007223 */ /* 0x000fca0000000000 */
[----:B-1----:R-:W-:-:S05]  /*73a0*/  F2FP.SATFINITE.E5M2.F32.PACK_AB_MERGE_C R3, RZ, R0, RZ ;  /* 0x00000000ff03723e */ /* 0x002fca00048060ff */
[----:B------:R1:W-:Y:S01]  /*73b0*/  STG.E.U8 desc[UR52][R4.64+0x79], R3 ;  /* 0x0000790304007986 */ /* 0x0003e2000c101134 */
[----:B------:R-:W-:Y:S05]  /*73c0*/  BRA `(.L_x_174) ;  /* 0x0000001000087947 */ /* 0x000fea0003800000 */
.L_x_45:
[----:B------:R-:W-:Y:S01]  /*73d0*/  ISETP.GE.AND P1, PT, R15, 0x1, PT ;  /* 0x000000010f00780c */ /* 0x000fe20003f26270 */
[-C--:B------:R-:W-:Y:S01]  /*73e0*/  FMUL R24, R24, R88.reuse ;  /* 0x0000005818187220 */ /* 0x080fe20000400000 */
[-C--:B------:R-:W-:Y:S01]  /*73f0*/  FMUL R25, R25, R88.reuse ;  /* 0x0000005819197220 */ /* 0x080fe20000400000 */
[----:B------:R-:W-:Y:S01]  /*7400*/  ISETP.GE.AND P0, PT, R15, 0x9, PT ;  /* 0x000000090f00780c */ /* 0x000fe20003f06270 */
[-C--:B------:R-:W-:Y:S01]  /*7410*/  FMUL R26, R26, R88.reuse ;  /* 0x000000581a1a7220 */ /* 0x080fe20000400000 */
[C---:B------:R-:W-:Y:S01]  /*7420*/  ISETP.LT.OR P2, PT, R12.reuse, 0x1, !P1 ;  /* 0x000000010c00780c */ /* 0x040fe20004f41670 */
[-C--:B------:R-:W-:Y:S01]  /*7430*/  FMUL R27, R27, R88.reuse ;  /* 0x000000581b1b7220 */ /* 0x080fe20000400000 */
[----:B------:R-:W-:Y:S01]  /*7440*/  ISETP.LT.OR P3, PT, R12, 0x2, !P1 ;  /* 0x000000020c00780c */ /* 0x000fe20004f61670 */
[----:B------:R-:W-:Y:S01]  /*7450*/  FMUL R28, R28, R88 ;  /* 0x000000581c1c7220 */ /* 0x000fe20000400000 */
[----:B------:R-:W-:Y:S01]  /*7460*/  F2FP.SATFINITE.E5M2.F32.PACK_AB_MERGE_C R3, RZ, R24, RZ ;  /* 0x00000018ff03723e */ /* 0x000fe200048060ff */
[-C--:B------:R-:W-:Y:S01]  /*7470*/  FMUL R29, R29, R88.reuse ;  /* 0x000000581d1d7220 */ /* 0x080fe20000400000 */
[----:B------:R-:W-:Y:S01]  /*7480*/  F2FP.SATFINITE.E5M2.F32.PACK_AB_MERGE_C R25, RZ, R25, RZ ;  /* 0x00000019ff19723e */ /* 0x000fe200048060ff */
[-C--:B------:R-:W-:Y:S01]  /*7490*/  FMUL R30, R30, R88.reuse ;  /* 0x000000581e1e7220 */ /* 0x080fe20000400000 */
[C---:B------:R-:W-:Y:S01]  /*74a0*/  ISETP.LT.OR P4, PT, R12.reuse, 0x9, !P1 ;  /* 0x000000090c00780c */ /* 0x040fe20004f81670 */
[-C--:B------:R-:W-:Y:S01]  /*74b0*/  FMUL R31, R31, R88.reuse ;  /* 0x000000581f1f7220 */ /* 0x080fe20000400000 */
[----:B------:R-:W-:Y:S01]  /*74c0*/  ISETP.LT.OR P5, PT, R12, 0xa, !P1 ;  /* 0x0000000a0c00780c */ /* 0x000fe20004fa1670 */
[----:B------:R-:W-:Y:S01]  /*74d0*/  FMUL R32, R32, R88 ;  /* 0x0000005820207220 */ /* 0x000fe20000400000 */
[----:B------:R-:W-:Y:S01]  /*74e0*/  F2FP.SATFINITE.E5M2.F32.PACK_AB_MERGE_C R9, RZ, R26, RZ ;  /* 0x0000001aff09723e */ /* 0x000fe200048060ff */
[----:B------:R0:W-:Y:S01]  /*74f0*/  @!P2 STG.E.U8 desc[UR52][R6.64], R3 ;  /* 0x000000030600a986 */ /* 0x0001e2000c101134 */
[C---:B------:R-:W-:Y:S01]  /*7500*/  ISETP.LT.OR P2, PT, R12.reuse, 0x1, !P0 ;  /* 0x000000010c00780c */ /* 0x040fe20004741670 */
[-C--:B------:R-:W-:Y:S01]  /*7510*/  FMUL R33, R33, R88.reuse ;  /* 0x0000005821217220 */ /* 0x080fe20000400000 */
[----:B------:R-:W-:Y:S01]  /*7520*/  F2FP.SATFINITE.E5M2.F32.PACK_AB_MERGE_C R27, RZ, R27, RZ ;  /* 0x0000001bff1b723e */ /* 0x000fe200048060ff */
[----:B------:R-:W-:Y:S01]  /*7530*/  @!P3 STG.E.U8 desc[UR52][R6.64+0x1], R25 ;  /* 0x000001190600b986 */ /* 0x000fe2000c101134 */
[----:B------:R-:W-:Y:S01]  /*7540*/  ISETP.LT.OR P3, PT, R12, 0x2, !P0 ;  /* 0x000000020c00780c */ /* 0x000fe20004761670 */
[-C--:B------:R-:W-:Y:S01]  /*7550*/  FMUL R34, R34, R88.reuse ;  /* 0x0000005822227220 */ /* 0x080fe20000400000 */
[----:B------:R-:W-:Y:S01]  /*7560*/  F2FP.SATFINITE.E5M2.F32.PACK_AB_MERGE_C R29, RZ, R29, RZ ;  /* 0x0000001dff1d723e */ /* 0x000fe200048060ff */
[-C--:B------:R-:W-:Y:S01]  /*7570*/  FMUL R35, R35, R88.reuse ;  /* 0x0000005823237220 */ /* 0x080fe20000400000 */
[----:B------:R-:W-:Y:S01]  /*7580*/  F2FP.SATFINITE.E5M2.F32.PACK_AB_MERGE_C R31, RZ, R31, RZ ;  /* 0x0000001fff1f723e */ /* 0x000fe200048060ff */
[-C--:B------:R-:W-:Y:S01]  /*7590*/  FMUL R36, R36, R88.reuse ;  /* 0x0000005824247220 */ /* 0x080fe20000400000 */
[----:B------:R-:W-:Y:S01]  /*75a0*/  F2FP.SATFINITE.E5M2.F32.PACK_AB_MERGE_C R33, RZ, R33, RZ ;  /* 0x00000021ff21723e */ /* 0x000fe200048060ff */
[----:B------:R-:W-:Y:S01]  /*75b0*/  FMUL R37, R37, R88 ;  /* 0x0000005825257220 */ /* 0x000fe20000400000 */
[----:B0-----:R-:W-:Y:S01]  /*75c0*/  F2FP.SATFINITE.E5M2.F32.PACK_AB_MERGE_C R3, RZ, R28, RZ ;  /* 0x0000001cff03723e */ /* 0x001fe200048060ff */
[----:B------:R0:W-:Y:S01]  /*75d0*/  @!P2 STG.E.U8 desc[UR52][R4.64], R9 ;  /* 0x000000090400a986 */ /* 0x0001e2000c101134 */
[----:B------:R-:W-:Y:S01]  /*75e0*/  ISETP.LT.OR P2, PT, R12, 0x9, !P0 ;  /* 0x000000090c00780c */ /* 0x000fe20004741670 */
[-C--:B------:R-:W-:Y:S01]  /*75f0*/  FMUL R38, R38, R88.reuse ;  /* 0x0000005826267220 */ /* 0x080fe20000400000 */
[----:B------:R-:W-:Y:S01]  /*7600*/  F2FP.SATFINITE.E5M2.F32.PACK_AB_MERGE_C R35, RZ, R35, RZ ;  /* 0x00000023ff23723e */ /* 0x000fe200048060ff */
[----:B------:R-:W-:Y:S01]  /*7610*/  @!P3 STG.E.U8 desc[UR52][R4.64+0x1], R27 ;  /* 0x0000011b0400b986 */ /* 0x000fe2000c101134 */
[C---:B------:R-:W-:Y:S01]  /*7620*/  ISETP.LT.OR P3, PT, R12.reuse, 0xa, !P0 ;  /* 0x0000000a0c00780c */ /* 0x040fe20004761670 */
[-C--:B------:R-:W-:Y:S01]  /*7630*/  FMUL R39, R39, R88.reuse ;  /* 0x0000005827277220 */ /* 0x080fe20000400000 */
[----:B------:R-:W-:Y:S01]  /*7640*/  F2FP.SATFINITE.E5M2.F32.PACK_AB_MERGE_C R37, RZ, R37, RZ ;  /* 0x00000025ff25723e */ /* 0x000fe200048060ff */
[----:B------:R1:W-:Y:S01]  /*7650*/  @!P4 STG.E.U8 desc[UR52][R6.64+0x8], R3 ;  /* 0x000008030600c986 */ /* 0x0003e2000c101134 */
[----:B------:R-:W-:Y:S01]  /*7660*/  ISETP.LT.OR P4, PT, R12, 0x11, !P1 ;  /* 0x000000110c00780c */ /* 0x000fe20004f81670 */
[-C--:B------:R-:W-:Y:S01]  /*7670*/  FMUL R40, R40, R88.reuse ;  /* 0x0000005828287220 */ /* 0x080fe20000400000 */
[-C--:B------:R-:W-:Y:S01]  /*7680*/  FMUL R41, R41, R88.reuse ;  /* 0x0000005829297220 */ /* 0x080fe20000400000 */
[----:B------:R-:W-:Y:S01]  /*7690*/  @!P5 STG.E.U8 desc[UR52][R6.64+0x9], R29 ;  /* 0x0000091d0600d986 */ /* 0x000fe2000c101134 */
[----:B------:R-:W-:Y:S01]  /*76a0*/  ISETP.LT.OR P5, PT, R12, 0x12, !P1 ;  /* 0x000000120c00780c */ /* 0x000fe20004fa1670 */
[----:B------:R-:W-:Y:S01]  /*76b0*/  FMUL R42, R42, R88 ;  /* 0x000000582a2a7220 */ /* 0x000fe20000400000 */
[----:B0-----:R-:W-:Y:S01]  /*76c0*/  F2FP.SATFINITE.E5M2.F32.PACK_AB_MERGE_C R9, RZ, R30, RZ ;  /* 0x0000001eff09723e */ /* 0x001fe200048060ff */
[-C--:B------:R-:W-:Y:S01]  /*76d0*/  FMUL R43, R43, R88.reuse ;  /* 0x000000582b2b7220 */ /* 0x080fe20000400000 */
[----:B------:R-:W-:Y:S01]  /*76e0*/  F2FP.SATFINITE.E5M2.F32.PACK_AB_MERGE_C R39, RZ, R39, RZ ;  /* 0x00000027ff27723e */ /* 0x000fe200048060ff */
[----:B------:R-:W-:Y:S01]  /*76f0*/  @!P3 STG.E.U8 desc[UR52][R4.64+0x9], R31 ;  /* 0x0000091f0400b986 */ /* 0x000fe2000c101134 */
[----:B------:R-:W-:Y:S01]  /*7700*/  ISETP.LT.OR P3, PT, R12, 0x12, !P0 ;  /* 0x000000120c00780c */ /* 0x000fe20004761670 */
[----:B------:R-:W-:Y:S01]  /*7710*/  FMUL R44, R44, R88 ;  /* 0x000000582c2c7220 */ /* 0x000fe20000400000 */
[----:B-1----:R-:W-:Y:S01]  /*7720*/  F2FP.SATFINITE.E5M2.F32.PACK_AB_MERGE_C R3, RZ, R32, RZ ;  /* 0x00000020ff03723e */ /* 0x002fe200048060ff */
[----:B------:R0:W-:Y:S01]  /*7730*/  @!P2 STG.E.U8 desc[UR52][R4.64+0x8], R9 ;  /* 0x000008090400a986 */ /* 0x0001e2000c101134 */
[C---:B------:R-:W-:Y:S01]  /*7740*/  ISETP.LT.OR P2, PT, R12.reuse, 0x11, !P0 ;  /* 0x000000110c00780c */ /* 0x040fe20004741670 */
[-C--:B------:R-:W-:Y:S01]  /*7750*/  FMUL R45, R45, R88.reuse ;  /* 0x000000582d2d7220 */ /* 0x080fe20000400000 */
[----:B------:R-:W-:Y:S01]  /*7760*/  F2FP.SATFINITE.E5M2.F32.PACK_AB_MERGE_C R41, RZ, R41, RZ ;  /* 0x00000029ff29723e */ /* 0x000fe200048060ff */
[----:B------:R1:W-:Y:S01]  /*7770*/  @!P4 STG.E.U8 desc[UR52][R6.64+0x10], R3 ;  /* 0x000010030600c986 */ /* 0x0003e2000c101134 */
[----:B------:R-:W-:Y:S01]  /*7780*/  ISETP.LT.OR P4, PT, R12, 0x19, !P1 ;  /* 0x000000190c00780c */ /* 0x000fe20004f81670 */
[-C--:B------:R-:W-:Y:S01]  /*7790*/  FMUL R46, R46, R88.reuse ;  /* 0x000000582e2e7220 */ /* 0x080fe20000400000 */
[----:B------:R-:W-:Y:S01]  /*77a0*/  F2FP.SATFINITE.E5M2.F32.PACK_AB_MERGE_C R43, RZ, R43, RZ ;  /* 0x0000002bff2b723e */ /* 0x000fe200048060ff */
[----:B------:R-:W-:Y:S01]  /*77b0*/  @!P5 STG.E.U8 desc[UR52][R6.64+0x11], R33 ;  /* 0x000011210600d986 */ /* 0x000fe2000c101134 */
[----:B------:R-:W-:Y:S01]  /*77c0*/  ISETP.LT.OR P5, PT, R12, 0x1a, !P1 ;  /* 0x0000001a0c00780c */ /* 0x000fe20004fa1670 */
[----:B------:R-:W-:Y:S01]  /*77d0*/  FMUL R47, R47, R88 ;  /* 0x000000582f2f7220 */ /* 0x000fe20000400000 */
[----:B------:R-:W-:Y:S01]  /*77e0*/  F2FP.SATFINITE.E5M2.F32.PACK_AB_MERGE_C R45, RZ, R45, RZ ;  /* 0x0000002dff2d723e */ /* 0x000fe200048060ff */
[----:B------:R-:W-:Y:S01]  /*77f0*/  @!P3 STG.E.U8 desc[UR52][R4.64+0x11], R35 ;  /* 0x000011230400b986 */ /* 0x000fe2000c101134 */
[----:B0-----:R-:W-:Y:S01]  /*7800*/  F2FP.SATFINITE.E5M2.F32.PACK_AB_MERGE_C R9, RZ, R34, RZ ;  /* 0x00000022ff09723e */ /* 0x001fe200048060ff */
[-C--:B------:R-:W-:Y:S01]  /*7810*/  FMUL R48, R48, R88.reuse ;  /* 0x0000005830307220 */ /* 0x080fe20000400000 */
[C---:B------:R-:W-:Y:S01]  /*7820*/  ISETP.LT.OR P3, PT, R12.reuse, 0x1a, !P0 ;  /* 0x0000001a0c00780c */ /* 0x040fe20004761670 */
[----:B------:R-:W-:Y:S01]  /*7830*/  FMUL R49, R49, R88 ;  /* 0x0000005831317220 */ /* 0x000fe20000400000 */
[----:B-1----:R-:W-:Y:S01]  /*7840*/  F2FP.SATFINITE.E5M2.F32.PACK_AB_MERGE_C R3, RZ, R36, RZ ;  /* 0x00000024ff03723e */ /* 0x002fe200048060ff */
[----:B------:R0:W-:Y:S01]  /*7850*/  @!P2 STG.E.U8 desc[UR52][R4.64+0x10], R9 ;  /* 0x000010090400a986 */ /* 0x0001e2000c101134 */
[----:B------:R-:W-:Y:S01]  /*7860*/  ISETP.LT.OR P2, PT, R12, 0x19, !P0 ;  /* 0x000000190c00780c */ /* 0x000fe20004741670 */
[-C--:B------:R-:W-:Y:S01]  /*7870*/  FMUL R50, R50, R88.reuse ;  /* 0x0000005832327220 */ /* 0x080fe20000400000 */
        /* <DEDUP_REMOVED lines=8> */
[----:B------:R-:W-:Y:S01]  /*7900*/  FMUL R53, R53, R88 ;  /* 0x0000005835357220 */ /* 0x000fe20000400000 */
[----:B0-----:R-:W-:Y:S01]  /*7910*/  F2FP.SATFINITE.E5M2.F32.PACK_AB_MERGE_C R9, RZ, R38, RZ ;  /* 0x00000026ff09723e */ /* 0x001fe200048060ff */
        /* <DEDUP_REMOVED lines=111> */
[----:B------:R-:W-:Y:S01]  /*8010*/  ISETP.LT.OR P2, PT, R12, 0x51, !P0 ;  /* 0x000000510c00780c */ /* 0x000fe20004741670 */
[-C--:B------:R-:W-:Y:S01]  /*8020*/  FMUL R85, R85, R88.reuse ;  /* 0x0000005855557220 */ /* 0x080fe20000400000 */
[-C--:B------:R-:W-:Y:S01]  /*8030*/  FMUL R86, R86, R88.reuse ;  /* 0x0000005856567220 */ /* 0x080fe20000400000 */
[----:B------:R1:W-:Y:S01]  /*8040*/  @!P4 STG.E.U8 desc[UR52][R6.64+0x50], R3 ;  /* 0x000050030600c986 */ /* 0x0003e2000c101134 */
[C---:B------:R-:W-:Y:S01]  /*8050*/  ISETP.LT.OR P4, PT, R12.reuse, 0x59, !P1 ;  /* 0x000000590c00780c */ /* 0x040fe20004f81670 */
[----:B------:R-:W-:Y:S01]  /*8060*/  FMUL R87, R87, R88 ;  /* 0x0000005857577220 */ /* 0x000fe20000400000 */
[----:B------:R-:W-:Y:S01]  /*8070*/  F2FP.SATFINITE.E5M2.F32.PACK_AB_MERGE_C R83, RZ, R83, RZ ;  /* 0x00000053ff53723e */ /* 0x000fe200048060ff */
[----:B------:R-:W-:Y:S01]  /*8080*/  @!P5 STG.E.U8 desc[UR52][R6.64+0x51], R65 ;  /* 0x000051410600d986 */ /* 0x000fe2000c101134 */
[----:B------:R-:W-:-:S02]  /*8090*/  ISETP.LT.OR P5, PT, R12, 0x5a, !P1 ;  /* 0x0000005a0c00780c */ /* 0x000fc40004fa1670 */
[----:B------:R-:W-:Y:S01]  /*80a0*/  F2FP.SATFINITE.E5M2.F32.PACK_AB_MERGE_C R85, RZ, R85, RZ ;  /* 0x00000055ff55723e */ /* 0x000fe200048060ff */
[----:B------:R-:W-:Y:S01]  /*80b0*/  @!P3 STG.E.U8 desc[UR52][R4.64+0x51], R67 ;  /* 0x000051430400b986 */ /* 0x000fe2000c101134 */
[----:B0-----:R-:W-:Y:S02]  /*80c0*/  F2FP.SATFINITE.E5M2.F32.PACK_AB_MERGE_C R9, RZ, R66, RZ ;  /* 0x00000042ff09723e */ /* 0x001fe400048060ff */
[C---:B------:R-:W-:Y:S02]  /*80d0*/  ISETP.LT.OR P3, PT, R12.reuse, 0x5a, !P0 ;  /* 0x0000005a0c00780c */ /* 0x040fe40004761670 */
[----:B-1----:R-:W-:Y:S01]  /*80e0*/  F2FP.SATFINITE.E5M2.F32.PACK_AB_MERGE_C R3, RZ, R68, RZ ;  /* 0x00000044ff03723e */ /* 0x002fe200048060ff */
[----:B------:R0:W-:Y:S01]  /*80f0*/  @!P2 STG.E.U8 desc[UR52][R4.64+0x50], R9 ;  /* 0x000050090400a986 */ /* 0x0001e2000c101134 */
[C---:B------:R-:W-:Y:S02]  /*8100*/  ISETP.LT.OR P2, PT, R12.reuse, 0x59, !P0 ;  /* 0x000000590c00780c */ /* 0x040fe40004741670 */
[----:B------:R-:W-:Y:S01]  /*8110*/  F2FP.SATFINITE.E5M2.F32.PACK_AB_MERGE_C R11, RZ, R86, RZ ;  /* 0x00000056ff0b723e */ /* 0x000fe200048060ff */
[----:B------:R1:W-:Y:S01]  /*8120*/  @!P4 STG.E.U8 desc[UR52][R6.64+0x58], R3 ;  /* 0x000058030600c986 */ /* 0x0003e2000c101134 */
[----:B------:R-:W-:-:S02]  /*8130*/  ISETP.LT.OR P4, PT, R12, 0x61, !P1 ;  /* 0x000000610c00780c */ /* 0x000fc40004f81670 */
[----:B------:R-:W-:Y:S01]  /*8140*/  F2FP.SATFINITE.E5M2.F32.PACK_AB_MERGE_C R87, RZ, R87, RZ ;  /* 0x00000057ff57723e */ /* 0x000fe200048060ff */
[----:B------:R-:W-:Y:S01]  /*8150*/  @!P5 STG.E.U8 desc[UR52][R6.64+0x59], R69 ;  /* 0x000059450600d986 */ /* 0x000fe2000c101134 */
[C---:B------:R-:W-:Y:S02]  /*8160*/  ISETP.LT.OR P5, PT, R12.reuse, 0x62, !P1 ;  /* 0x000000620c00780c */ /* 0x040fe40004fa1670 */
[----:B0-----:R-:W-:Y:S01]  /*8170*/  F2FP.SATFINITE.E5M2.F32.PACK_AB_MERGE_C R9, RZ, R70, RZ ;  /* 0x00000046ff09723e */ /* 0x001fe200048060ff */
[----:B------:R-:W-:Y:S01]  /*8180*/  @!P3 STG.E.U8 desc[UR52][R4.64+0x59], R71 ;  /* 0x000059470400b986 */ /* 0x000fe2000c101134 */
[C---:B------:R-:W-:Y:S02]  /*8190*/  ISETP.LT.OR P3, PT, R12.reuse, 0x62, !P0 ;  /* 0x000000620c00780c */ /* 0x040fe40004761670 */
[----:B-1----:R-:W-:Y:S01]  /*81a0*/  F2FP.SATFINITE.E5M2.F32.PACK_AB_MERGE_C R3, RZ, R72, RZ ;  /* 0x00000048ff03723e */ /* 0x002fe200048060ff */
[----:B------:R0:W-:Y:S01]  /*81b0*/  @!P2 STG.E.U8 desc[UR52][R4.64+0x58], R9 ;  /* 0x000058090400a986 */ /* 0x0001e2000c101134 */
[----:B------:R-:W-:-:S03]  /*81c0*/  ISETP.LT.OR P2, PT, R12, 0x61, !P0 ;  /* 0x000000610c00780c */ /* 0x000fc60004741670 */
[----:B------:R1:W-:Y:S01]  /*81d0*/  @!P4 STG.E.U8 desc[UR52][R6.64+0x60], R3 ;  /* 0x000060030600c986 */ /* 0x0003e2000c101134 */
[----:B------:R-:W-:-:S03]  /*81e0*/  ISETP.LT.OR P4, PT, R12, 0x69, !P1 ;  /* 0x000000690c00780c */ /* 0x000fc60004f81670 */
        /* <DEDUP_REMOVED lines=11> */
[----:B------:R-:W-:Y:S02]  /*82a0*/  ISETP.LT.OR P5, PT, R12, 0x71, !P1 ;  /* 0x000000710c00780c */ /* 0x000fe40004fa1670 */
[----:B0-----:R-:W-:Y:S02]  /*82b0*/  F2FP.SATFINITE.E5M2.F32.PACK_AB_MERGE_C R9, RZ, R78, RZ ;  /* 0x0000004eff09723e */ /* 0x001fe400048060ff */
[----:B-1----:R-:W-:-:S03]  /*82c0*/  F2FP.SATFINITE.E5M2.F32.PACK_AB_MERGE_C R3, RZ, R80, RZ ;  /* 0x00000050ff03723e */ /* 0x002fc600048060ff */
[----:B------:R0:W-:Y:S01]  /*82d0*/  @!P2 STG.E.U8 desc[UR52][R4.64+0x68], R9 ;  /* 0x000068090400a986 */ /* 0x0001e2000c101134 */
[----:B------:R-:W-:-:S03]  /*82e0*/  ISETP.LT.OR P2, PT, R12, 0x71, !P0 ;  /* 0x000000710c00780c */ /* 0x000fc60004741670 */
[----:B------:R-:W-:Y:S01]  /*82f0*/  @!P4 STG.E.U8 desc[UR52][R4.64+0x69], R79 ;  /* 0x0000694f0400c986 */ /* 0x000fe2000c101134 */
[----:B------:R-:W-:-:S03]  /*8300*/  ISETP.LT.OR P4, PT, R12, 0x72, !P0 ;  /* 0x000000720c00780c */ /* 0x000fc60004781670 */
[----:B------:R-:W-:Y:S01]  /*8310*/  @!P3 STG.E.U8 desc[UR52][R6.64+0x71], R81 ;  /* 0x000071510600b986 */ /* 0x000fe2000c101134 */
[C---:B------:R-:W-:Y:S02]  /*8320*/  ISETP.LT.OR P3, PT, R12.reuse, 0x79, !P1 ;  /* 0x000000790c00780c */ /* 0x040fe40004f61670 */
[C---:B------:R-:W-:Y:S01]  /*8330*/  ISETP.LT.OR P1, PT, R12.reuse, 0x7a, !P1 ;  /* 0x0000007a0c00780c */ /* 0x040fe20004f21670 */
[----:B------:R1:W-:Y:S01]  /*8340*/  @!P5 STG.E.U8 desc[UR52][R6.64+0x70], R3 ;  /* 0x000070030600d986 */ /* 0x0003e2000c101134 */
[C---:B------:R-:W-:Y:S02]  /*8350*/  ISETP.LT.OR P5, PT, R12.reuse, 0x79, !P0 ;  /* 0x000000790c00780c */ /* 0x040fe400047a1670 */
[----:B------:R-:W-:Y:S02]  /*8360*/  ISETP.LT.OR P0, PT, R12, 0x7a, !P0 ;  /* 0x0000007a0c00780c */ /* 0x000fe40004701670 */
[----:B0-----:R-:W-:Y:S01]  /*8370*/  F2FP.SATFINITE.E5M2.F32.PACK_AB_MERGE_C R9, RZ, R82, RZ ;  /* 0x00000052ff09723e */ /* 0x001fe200048060ff */
[----:B------:R0:W-:Y:S04]  /*8380*/  @!P4 STG.E.U8 desc[UR52][R4.64+0x71], R83 ;  /* 0x000071530400c986 */ /* 0x0001e8000c101134 */
[----:B------:R0:W-:Y:S01]  /*8390*/  @!P2 STG.E.U8 desc[UR52][R4.64+0x70], R9 ;  /* 0x000070090400a986 */ /* 0x0001e2000c101134 */
[----:B-1----:R-:W-:-:S03]  /*83a0*/  F2FP.SATFINITE.E5M2.F32.PACK_AB_MERGE_C R3, RZ, R84, RZ ;  /* 0x00000054ff03723e */ /* 0x002fc600048060ff */
[----:B------:R0:W-:Y:S04]  /*83b0*/  @!P1 STG.E.U8 desc[UR52][R6.64+0x79], R85 ;  /* 0x0000795506009986 */ /* 0x0001e8000c101134 */
[----:B------:R0:W-:Y:S04]  /*83c0*/  @!P3 STG.E.U8 desc[UR52][R6.64+0x78], R3 ;  /* 0x000078030600b986 */ /* 0x0001e8000c101134 */
[----:B------:R0:W-:Y:S04]  /*83d0*/  @!P5 STG.E.U8 desc[UR52][R4.64+0x78], R11 ;  /* 0x0000780b0400d986 */ /* 0x0001e8000c101134 */
[----:B------:R0:W-:Y:S02]  /*83e0*/  @!P0 STG.E.U8 desc[UR52][R4.64+0x79], R87 ;  /* 0x0000795704008986 */ /* 0x0001e4000c101134 */
.L_x_174:
[----:B------:R-:W-:Y:S05]  /*83f0*/  BSYNC B0 ;  /* 0x0000000000007941 */ /* 0x000fea0003800000 */
.L_x_44:
[----:B01----:R-:W-:Y:S01]  /*8400*/  IMAD.U32 R3, RZ, RZ, UR50 ;  /* 0x00000032ff037e24 */ /* 0x003fe2000f8e00ff */
[----:B------:R-:W-:Y:S01]  /*8410*/  ULDC.64 UR4, c[0x0][0x650] ;  /* 0x0001940000047ab9 */ /* 0x000fe20000000a00 */
[----:B-----5:R-:W-:Y:S02]  /*8420*/  IMAD.U32 R0, RZ, RZ, UR48 ;  /* 0x00000030ff007e24 */ /* 0x020fe4000f8e00ff */
[----:B------:R-:W-:Y:S01]  /*8430*/  IMAD.MOV.U32 R22, RZ, RZ, -0x1 ;  /* 0xffffffffff167424 */ /* 0x000fe200078e00ff */
[----:B------:R-:W-:Y:S01]  /*8440*/  LEA R16, P0, R3, R16, 0x1 ;  /* 0x0000001003107211 */ /* 0x000fe200078008ff */
[----:B------:R0:W-:Y:S01]  /*8450*/  SYNCS.ARRIVE.TRANS64.A1T0 RZ, [R0+UR45], RZ ;  /* 0x000000ff00ff79a7 */ /* 0x0001e2000810002d */
[----:B------:R-:W-:Y:S02]  /*8460*/  IMAD.MOV.U32 R19, RZ, RZ, -0x1 ;  /* 0xffffffffff137424 */ /* 0x000fe400078e00ff */
[----:B------:R-:W-:Y:S01]  /*8470*/  IADD3.X R17, R17, UR43, RZ, P0, !PT ;  /* 0x0000002b11117c10 */ /* 0x000fe200087fe4ff */
[----:B------:R-:W-:Y:S01]  /*8480*/  IMAD.MOV.U32 R18, RZ, RZ, -0x1 ;  /* 0xffffffffff127424 */ /* 0x000fe200078e00ff */
[----:B------:R-:W-:-:S02]  /*8490*/  ISETP.GE.U32.AND P0, PT, R16, UR4, PT ;  /* 0x0000000410007c0c */ /* 0x000fc4000bf06070 */
[----:B0-----:R-:W-:Y:S02]  /*84a0*/  PRMT R0, RZ, 0x7610, R0 ;  /* 0x00007610ff007816 */ /* 0x001fe40000000000 */
[----:B------:R-:W-:-:S13]  /*84b0*/  ISETP.GE.U32.AND.EX P0, PT, R17, UR5, PT, P0 ;  /* 0x0000000511007c0c */ /* 0x000fda000bf06100 */
[----:B------:R-:W-:Y:S05]  /*84c0*/  @P0 BRA `(.L_x_175) ;  /* 0x00000004004c0947 */ /* 0x000fea0003800000 */
[----:B---34-:R-:W0:Y:S01]  /*84d0*/  LDC.64 R10, c[0x0][0x628] ;  /* 0x00018a00ff0a7b82 */ /* 0x018e220000000a00 */
[----:B------:R-:W1:Y:S01]  /*84e0*/  S2R R19, SR_CTAID.X ;  /* 0x0000000000137919 */ /* 0x000e620000002500 */
[----:B--2---:R-:W-:Y:S02]  /*84f0*/  IMAD.MOV.U32 R8, RZ, RZ, R16 ;  /* 0x000000ffff087224 */ /* 0x004fe400078e0010 */
[----:B------:R-:W-:Y:S01]  /*8500*/  IMAD.MOV.U32 R9, RZ, RZ, R17 ;  /* 0x000000ffff097224 */ /* 0x000fe200078e0011 */
[----:B------:R-:W2:Y:S03]  /*8510*/  S2R R20, SR_CTAID.Y ;  /* 0x0000000000147919 */ /* 0x000ea60000002600 */
[----:B------:R-:W3:Y:S08]  /*8520*/  LDC R0, c[0x0][0x630] ;  /* 0x00018c00ff007b82 */ /* 0x000ef00000000800 */
[----:B------:R-:W4:Y:S01]  /*8530*/  LDC.64 R14, c[0x0][0x620] ;  /* 0x00018800ff0e7b82 */ /* 0x000f220000000a00 */
[----:B0-----:R-:W-:-:S04]  /*8540*/  ISETP.NE.U32.AND P0, PT, R10, RZ, PT ;  /* 0x000000ff0a00720c */ /* 0x001fc80003f05070 */
[----:B------:R-:W-:-:S13]  /*8550*/  ISETP.NE.AND.EX P0, PT, R11, RZ, PT, P0 ;  /* 0x000000ff0b00720c */ /* 0x000fda0003f05300 */
[----:B-1234-:R-:W-:Y:S05]  /*8560*/  @!P0 BRA `(.L_x_176) ;  /* 0x0000000000288947 */ /* 0x01efea0003800000 */
        /* <DEDUP_REMOVED lines=10> */
.L_x_176:
[-CC-:B------:R-:W-:Y:S01]  /*8610*/  SHF.R.U64 R18, R8, R0.reuse, R9.reuse ;  /* 0x0000000008127219 */ /* 0x180fe20000001209 */
[----:B------:R-:W0:Y:S01]  /*8620*/  LDC.64 R24, c[0x0][0x640] ;  /* 0x00019000ff187b82 */ /* 0x000e220000000a00 */
[----:B------:R-:W-:Y:S01]  /*8630*/  SHF.R.U32.HI R0, RZ, R0, R9 ;  /* 0x00000000ff007219 */ /* 0x000fe20000011609 */
[----:B------:R-:W-:Y:S01]  /*8640*/  ULDC UR4, c[0x0][0x150] ;  /* 0x0000540000047ab9 */ /* 0x000fe20000000800 */
[----:B------:R-:W-:Y:S02]  /*8650*/  IADD3 R3, P0, RZ, -R18, RZ ;  /* 0x80000012ff037210 */ /* 0x000fe40007f1e0ff */
[----:B------:R-:W-:-:S03]  /*8660*/  I2FP.F32.U32 R7, R19 ;  /* 0x0000001300077245 */ /* 0x000fc60000201000 */
[----:B------:R-:W1:Y:S01]  /*8670*/  LDC R6, c[0x0][0x618] ;  /* 0x00018600ff067b82 */ /* 0x000e620000000800 */
[----:B------:R-:W-:Y:S02]  /*8680*/  IMAD.X R5, RZ, RZ, ~R0, P0 ;  /* 0x000000ffff057224 */ /* 0x000fe400000e0e00 */
[----:B------:R-:W-:Y:S01]  /*8690*/  FMUL R7, R7, UR4 ;  /* 0x0000000407077c20 */ /* 0x000fe20008400000 */
[----:B------:R-:W-:Y:S01]  /*86a0*/  ULDC UR4, c[0x0][0x154] ;  /* 0x0000550000047ab9 */ /* 0x000fe20000000800 */
[-C--:B------:R-:W-:Y:S02]  /*86b0*/  IMAD R0, R5, R14.reuse, RZ ;  /* 0x0000000e05007224 */ /* 0x080fe400078e02ff */
[C---:B------:R-:W-:Y:S01]  /*86c0*/  IMAD.WIDE.U32 R4, R3.reuse, R14, R16 ;  /* 0x0000000e03047225 */ /* 0x040fe200078e0010 */
[----:B------:R-:W2:Y:S01]  /*86d0*/  LDC R8, c[0x0][0x608] ;  /* 0x00018200ff087b82 */ /* 0x000ea20000000800 */
[----:B------:R-:W3:Y:S02]  /*86e0*/  F2I.U32.TRUNC.NTZ R7, R7 ;  /* 0x0000000700077305 */ /* 0x000ee4000020f000 */
[----:B------:R-:W-:-:S04]  /*86f0*/  IMAD R3, R3, R15, R0 ;  /* 0x0000000f03037224 */ /* 0x000fc800078e0200 */
[----:B------:R-:W-:Y:S01]  /*8700*/  IMAD.IADD R3, R5, 0x1, R3 ;  /* 0x0000000105037824 */ /* 0x000fe200078e0203 */
[----:B------:R-:W4:Y:S01]  /*8710*/  LDC R22, c[0x0][0x658] ;  /* 0x00019600ff167b82 */ /* 0x000f220000000800 */
[----:B------:R-:W-:Y:S02]  /*8720*/  I2FP.F32.U32 R5, R20 ;  /* 0x0000001400057245 */ /* 0x000fe40000201000 */
[----:B0-----:R-:W-:-:S04]  /*8730*/  ISETP.NE.U32.AND P0, PT, R24, RZ, PT ;  /* 0x000000ff1800720c */ /* 0x001fc80003f05070 */
[----:B------:R-:W-:Y:S01]  /*8740*/  ISETP.NE.AND.EX P0, PT, R25, RZ, PT, P0 ;  /* 0x000000ff1900720c */ /* 0x000fe20003f05300 */
[----:B------:R-:W0:Y:S01]  /*8750*/  LDC R0, c[0x0][0x144] ;  /* 0x00005100ff007b82 */ /* 0x000e220000000800 */
[-C--:B-1----:R-:W-:Y:S01]  /*8760*/  SHF.R.U64 R10, R4, R6.reuse, R3 ;  /* 0x00000006040a7219 */ /* 0x082fe20000001203 */
[----:B---3--:R-:W-:Y:S01]  /*8770*/  IMAD.MOV R7, RZ, RZ, -R7 ;  /* 0x000000ffff077224 */ /* 0x008fe200078e0a07 */
[----:B------:R-:W-:Y:S01]  /*8780*/  SHF.R.U32.HI R3, RZ, R6, R3 ;  /* 0x00000006ff037219 */ /* 0x000fe20000011603 */
[----:B------:R-:W-:-:S04]  /*8790*/  FMUL R6, R5, UR4 ;  /* 0x0000000405067c20 */ /* 0x000fc80008400000 */
[----:B------:R-:W1:Y:S01]  /*87a0*/  LDC R15, c[0x0][0x148] ;  /* 0x00005200ff0f7b82 */ /* 0x000e620000000800 */
[----:B------:R3:W0:Y:S01]  /*87b0*/  F2I.U32.TRUNC.NTZ R14, R6 ;  /* 0x00000006000e7305 */ /* 0x000622000020f000 */
[-CC-:B--2---:R-:W-:Y:S02]  /*87c0*/  SHF.R.U64 R12, R10, R8.reuse, R3.reuse ;  /* 0x000000080a0c7219 */ /* 0x184fe40000001203 */
[----:B------:R-:W-:-:S04]  /*87d0*/  SHF.R.U32.HI R3, RZ, R8, R3 ;  /* 0x00000008ff037219 */ /* 0x000fc80000011603 */
[----:B------:R-:W2:Y:S01]  /*87e0*/  LDC R21, c[0x0][0x648] ;  /* 0x00019200ff157b82 */ /* 0x000ea20000000800 */
[-CC-:B----4-:R-:W-:Y:S02]  /*87f0*/  SHF.R.U64 R13, R12, R22.reuse, R3.reuse ;  /* 0x000000160c0d7219 */ /* 0x190fe40000001203 */
[----:B------:R-:W-:-:S03]  /*8800*/  SHF.R.U32.HI R5, RZ, R22, R3 ;  /* 0x00000016ff057219 */ /* 0x000fc60000011603 */
[----:B------:R-:W-:Y:S02]  /*8810*/  IMAD.MOV.U32 R4, RZ, RZ, R13 ;  /* 0x000000ffff047224 */ /* 0x000fe400078e000d */
[----:B------:R-:W4:Y:S01]  /*8820*/  LDC R23, c[0x0][0x638] ;  /* 0x00018e00ff177b82 */ /* 0x000f220000000800 */
[----:B0-----:R-:W-:-:S07]  /*8830*/  IMAD R22, R0, R7, R19 ;  /* 0x0000000700167224 */ /* 0x001fce00078e0213 */
[----:B------:R-:W0:Y:S08]  /*8840*/  LDC R26, c[0x0][0x610] ;  /* 0x00018400ff1a7b82 */ /* 0x000e300000000800 */
        /* <DEDUP_REMOVED lines=12> */
.L_x_177:
[----:B------:R-:W-:Y:S01]  /*8910*/  ISETP.NE.AND P0, PT, R2, 0x1, PT ;  /* 0x000000010200780c */ /* 0x000fe20003f05270 */
[----:B------:R-:W-:Y:S01]  /*8920*/  IMAD.MOV R14, RZ, RZ, -R14 ;  /* 0x000000ffff0e7224 */ /* 0x000fe200078e0a0e */
[----:B--2---:R-:W-:Y:S02]  /*8930*/  SHF.R.U64 R0, R4, R21, R5 ;  /* 0x0000001504007219 */ /* 0x004fe40000001205 */
[----:B------:R-:W-:Y:S02]  /*8940*/  LOP3.LUT R3, R12, R99, RZ, 0xc0, !PT ;  /* 0x000000630c037212 */ /* 0x000fe400078ec0ff */
[----:B------:R-:W-:Y:S01]  /*8950*/  LOP3.LUT R5, R10, R97, RZ, 0xc0, !PT ;  /* 0x000000610a057212 */ /* 0x000fe200078ec0ff */
[----:B------:R-:W-:Y:S02]  /*8960*/  IMAD.MOV R4, RZ, RZ, -R0 ;  /* 0x000000ffff047224 */ /* 0x000fe400078e0a00 */
[----:B------:R-:W-:Y:S02]  /*8970*/  IMAD R3, R98, R0, R3 ;  /* 0x0000000062037224 */ /* 0x000fe400078e0203 */
[----:B----4-:R-:W-:-:S02]  /*8980*/  IMAD R0, R4, R23, R13 ;  /* 0x0000001704007224 */ /* 0x010fc400078e020d */
[----:B------:R-:W-:Y:S02]  /*8990*/  @P0 IMAD R22, R15, R14, R20 ;  /* 0x0000000e0f160224 */ /* 0x000fe400078e0214 */
[----:B------:R-:W-:Y:S02]  /*89a0*/  IMAD.MOV.U32 R4, RZ, RZ, 0x1 ;  /* 0x00000001ff047424 */ /* 0x000fe400078e00ff */
[----:B0-----:R-:W-:Y:S02]  /*89b0*/  IMAD R22, R3, R26, R22 ;  /* 0x0000001a03167224 */ /* 0x001fe400078e0216 */
[----:B------:R-:W-:Y:S01]  /*89c0*/  IMAD R3, R0, R27, R5 ;  /* 0x0000001b00037224 */ /* 0x000fe200078e0205 */
[----:B------:R-:W-:-:S04]  /*89d0*/  PRMT R0, R4, 0x7610, R0 ;  /* 0x0000761004007816 */ /* 0x000fc80000000000 */
[----:B------:R-:W-:Y:S02]  /*89e0*/  SEL R19, R3, R22, !P0 ;  /* 0x0000001603137207 */ /* 0x000fe40004000000 */
[----:B------:R-:W-:-:S07]  /*89f0*/  SEL R22, R22, R3, !P0 ;  /* 0x0000000316167207 */ /* 0x000fce0004000000 */
.L_x_175:
[----:B------:R-:W-:Y:S02]  /*8a00*/  LOP3.LUT P0, RZ, R0, 0xff, RZ, 0xc0, !PT ;  /* 0x000000ff00ff7812 */ /* 0x000fe4000780c0ff */
[----:B------:R-:W-:-:S11]  /*8a10*/  LOP3.LUT R101, R101, 0x1, RZ, 0x3c, !PT ;  /* 0x0000000165657812 */ /* 0x000fd600078e3cff */
[----:B------:R-:W-:Y:S05]  /*8a20*/  @P0 BRA `(.L_x_178) ;  /* 0xffffff8c00140947 */ /* 0x000fea000383ffff */
[----:B------:R-:W-:Y:S05]  /*8a30*/  EXIT ;  /* 0x000000000000794d */ /* 0x000fea0003800000 */
.L_x_14:
[----:B------:R-:W-:-:S08]  /*8a40*/  ISETP.NE.AND P0, PT, RZ, UR4, PT ;  /* 0x00000004ff007c0c */ /* 0x000fd0000bf05270 */
[----:B------:R-:W0:-:S00]  /*8a50*/  USETMAXREG.DEALLOC.CTAPOOL 0x28 ;  /* 0x00000028000079c8 */ /* 0x000e0000080e0500 */
[----:B------:R-:W-:Y:S05]  /*8a60*/  @P0 EXIT ;  /* 0x000000000000094d */ /* 0x000fea0003800000 */
[----:B0-----:R-:W-:Y:S01]  /*8a70*/  LOP3.LUT P0, RZ, R3, 0xff, RZ, 0xc0, !PT ;  /* 0x000000ff03ff7812 */ /* 0x001fe2000780c0ff */
[----:B------:R-:W-:Y:S02]  /*8a80*/  IMAD.MOV.U32 R24, RZ, RZ, 0x1 ;  /* 0x00000001ff187424 */ /* 0x000fe400078e00ff */
[----:B------:R-:W-:-:S10]  /*8a90*/  IMAD.MOV.U32 R25, RZ, RZ, RZ ;  /* 0x000000ffff197224 */ /* 0x000fd400078e00ff */
[----:B------:R-:W-:Y:S05]  /*8aa0*/  @!P0 BRA `(.L_x_179) ;  /* 0x0000000c00b88947 */ /* 0x000fea0003800000 */
[----:B------:R-:W-:Y:S01]  /*8ab0*/  LOP3.LUT P0, RZ, R0, 0x1f, RZ, 0xc0, !PT ;  /* 0x0000001f00ff7812 */ /* 0x000fe2000780c0ff */
[----:B------:R-:W-:Y:S01]  /*8ac0*/  ULDC UR42, c[0x0][0x658] ;  /* 0x00019600002a7ab9 */ /* 0x000fe20000000800 */
[C---:B------:R-:W-:Y:S01]  /*8ad0*/  ISETP.NE.AND P1, PT, R23.reuse, RZ, PT ;  /* 0x000000ff1700720c */ /* 0x040fe20003f25270 */
[----:B------:R-:W-:Y:S01]  /*8ae0*/  UMOV UR4, 0xffffffff ;  /* 0xffffffff00047882 */ /* 0x000fe20000000000 */
[----:B------:R-:W-:Y:S01]  /*8af0*/  ISETP.NE.OR P0, PT, R23, RZ, !P0 ;  /* 0x000000ff1700720c */ /* 0x000fe20004705670 */
[----:B------:R-:W-:Y:S01]  /*8b00*/  BSSY B7, `(.L_x_179) ;  /* 0x00000e8000077945 */ /* 0x000fe20003800000 */
[----:B------:R-:W-:Y:S01]  /*8b10*/  USHF.L.U32 UR4, UR4, UR42, URZ ;  /* 0x0000002a04047299 */ /* 0x000fe2000800063f */
[----:B------:R-:W-:Y:S01]  /*8b20*/  P2R R0, PR, RZ, 0x2 ;  /* 0x00000002ff007803 */ /* 0x000fe20000000000 */
[----:B------:R-:W-:Y:S01]  /*8b30*/  IMAD.MOV.U32 R26, RZ, RZ, 0x1 ;  /* 0x00000001ff1a7424 */ /* 0x000fe200078e00ff */
[----:B------:R-:W-:Y:S01]  /*8b40*/  P2R R28, PR, RZ, 0x1 ;  /* 0x00000001ff1c7803 */ /* 0x000fe20000000000 */
[----:B------:R-:W-:Y:S01]  /*8b50*/  IMAD.MOV.U32 R24, RZ, RZ, 0x1 ;  /* 0x00000001ff187424 */ /* 0x000fe200078e00ff */
[----:B------:R-:W-:Y:S01]  /*8b60*/  ULDC UR41, c[0x0][0x600] ;  /* 0x0001800000297ab9 */ /* 0x000fe20000000800 */
[----:B------:R-:W-:Y:S01]  /*8b70*/  IMAD.MOV.U32 R25, RZ, RZ, RZ ;  /* 0x000000ffff197224 */ /* 0x000fe200078e00ff */
[----:B------:R-:W-:Y:S01]  /*8b80*/  UMOV UR5, 0x1 ;  /* 0x0000000100057882 */ /* 0x000fe20000000000 */
[----:B------:R-:W-:-:S02]  /*8b90*/  UIADD3 UR44, UR39, 0x1, URZ ;  /* 0x00000001272c7890 */ /* 0x000fc4000fffe03f */
[----:B------:R-:W-:Y:S02]  /*8ba0*/  ULOP3.LUT UR45, UR38, 0x2, URZ, 0xfc, !UPT ;  /* 0x00000002262d7892 */ /* 0x000fe4000f8efc3f */
[----:B------:R-:W-:Y:S02]  /*8bb0*/  UIADD3 UR41, UR41, -0x1, URZ ;  /* 0xffffffff29297890 */ /* 0x000fe4000fffe03f */
[----:B------:R-:W-:Y:S02]  /*8bc0*/  USHF.L.U32 UR42, UR5, UR42, URZ ;  /* 0x0000002a052a7299 */ /* 0x000fe4000800063f */
[----:B------:R-:W-:Y:S01]  /*8bd0*/  ULOP3.LUT UR43, URZ, UR4, URZ, 0x33, !UPT ;  /* 0x000000043f2b7292 */ /* 0x000fe2000f8e333f */
[----:B------:R-:W-:-:S11]  /*8be0*/  ULDC.64 UR36, c[0x0][0x198] ;  /* 0x0000660000247ab9 */ /* 0x000fd60000000a00 */
.L_x_193:
[----:B------:R-:W-:-:S03]  /*8bf0*/  UMOV UR4, 0xffffffff ;  /* 0xffffffff00047882 */ /* 0x000fc60000000000 */
[----:B------:R-:W-:Y:S05]  /*8c00*/  BRA.DIV UR4, `(.L_x_180) ;  /* 0x0000001604607947 */ /* 0x000fea000b800000 */
[----:B------:R-:W-:-:S13]  /*8c10*/  ELECT P6, URZ, PT ;  /* 0x00000000003f782f */ /* 0x000fda00038c0000 */
.L_x_213:
[----:B------:R-:W-:Y:S04]  /*8c20*/  BSSY B6, `(.L_x_181) ;  /* 0x0000063000067945 */ /* 0x000fe80003800000 */
[----:B------:R-:W-:Y:S05]  /*8c30*/  @!P6 BRA `(.L_x_182) ;  /* 0x000000040084e947 */ /* 0x000fea0003800000 */
[----:B------:R-:W0:Y:S01]  /*8c40*/  S2R R0, SR_CgaCtaId ;  /* 0x0000000000007919 */ /* 0x000e220000008800 */
[----:B------:R-:W-:-:S04]  /*8c50*/  MOV R27, 0x400 ;  /* 0x00000400001b7802 */ /* 0x000fc80000000f00 */
[----:B0-----:R-:W-:-:S05]  /*8c60*/  LEA R27, R0, R27, 0x18 ;  /* 0x0000001b001b7211 */ /* 0x001fca00078ec0ff */
[----:B------:R-:W-:-:S05]  /*8c70*/  VIADD R0, R27, 0x800 ;  /* 0x000008001b007836 */ /* 0x000fca0000000000 */
[----:B------:R-:W-:-:S13]  /*8c80*/  LOP3.LUT P0, RZ, R0, 0x1bf, RZ, 0xc0, !PT ;  /* 0x000001bf00ff7812 */ /* 0x000fda000780c0ff */
[----:B------:R-:W-:Y:S05]  /*8c90*/  @!P0 BRA `(.L_x_183) ;  /* 0x0000000000408947 */ /* 0x000fea0003800000 */
[----:B------:R-:W-:Y:S01]  /*8ca0*/  MOV R14, 0x0 ;  /* 0x00000000000e7802 */ /* 0x000fe20000000f00 */
[----:B------:R-:W-:Y:S01]  /*8cb0*/  ULDC.64 UR4, c[0x4][0x70] ;  /* 0x01001c0000047ab9 */ /* 0x000fe20000000a00 */
[----:B------:R-:W-:Y:S01]  /*8cc0*/  ULDC.64 UR6, c[0x4][0x8] ;  /* 0x0100020000067ab9 */ /* 0x000fe20000000a00 */
[----:B------:R-:W-:Y:S02]  /*8cd0*/  IMAD.U32 R4, RZ, RZ, UR4 ;  /* 0x00000004ff047e24 */ /* 0x000fe4000f8e00ff */
[----:B------:R-:W-:Y:S01]  /*8ce0*/  IMAD.U32 R5, RZ, RZ, UR5 ;  /* 0x00000005ff057e24 */ /* 0x000fe2000f8e00ff */
[----:B------:R-:W0:Y:S01]  /*8cf0*/  LDC.64 R14, c[0x4][R14] ;  /* 0x010000000e0e7b82 */ /* 0x000e220000000a00 */
[----:B------:R-:W-:Y:S01]  /*8d00*/  ULDC.64 UR4, c[0x4][0x78] ;  /* 0x01001e0000047ab9 */ /* 0x000fe20000000a00 */
[----:B------:R-:W-:Y:S02]  /*8d10*/  IMAD.U32 R10, RZ, RZ, UR6 ;  /* 0x00000006ff0a7e24 */ /* 0x000fe4000f8e00ff */
[----:B------:R-:W-:-:S02]  /*8d20*/  IMAD.U32 R6, RZ, RZ, UR4 ;  /* 0x00000004ff067e24 */ /* 0x000fc4000f8e00ff */
[----:B------:R-:W-:Y:S02]  /*8d30*/  IMAD.U32 R7, RZ, RZ, UR5 ;  /* 0x00000005ff077e24 */ /* 0x000fe4000f8e00ff */
[----:B------:R-:W-:Y:S02]  /*8d40*/  IMAD.U32 R11, RZ, RZ, UR7 ;  /* 0x00000007ff0b7e24 */ /* 0x000fe4000f8e00ff */
[----:B------:R-:W-:Y:S02]  /*8d50*/  IMAD.MOV.U32 R8, RZ, RZ, 0x70 ;  /* 0x00000070ff087424 */ /* 0x000fe400078e00ff */
[----:B------:R-:W-:Y:S02]  /*8d60*/  IMAD.MOV.U32 R12, RZ, RZ, 0x1 ;  /* 0x00000001ff0c7424 */ /* 0x000fe400078e00ff */
[----:B------:R-:W-:-:S07]  /*8d70*/  IMAD.MOV.U32 R13, RZ, RZ, RZ ;  /* 0x000000ffff0d7224 */ /* 0x000fce00078e00ff */
[----:B------:R-:W-:-:S07]  /*8d80*/  LEPC R20, `(.L_x_183) ;  /* 0x000000001014794e */ /* 0x000fce0000000000 */
[----:B0----5:R-:W-:Y:S05]  /*8d90*/  CALL.ABS.NOINC R14 ;  /* 0x000000000e007343 */ /* 0x021fea0003c00000 */
.L_x_183:
        /* <DEDUP_REMOVED lines=19> */
.L_x_184:
[----:B------:R-:W0:Y:S02]  /*8ed0*/  LDC R0, c[0x0][0x28c] ;  /* 0x0000a300ff007b82 */ /* 0x000e240000000800 */
[----:B0-----:R-:W-:-:S13]  /*8ee0*/  ISETP.GE.AND P0, PT, R0, 0x1, PT ;  /* 0x000000010000780c */ /* 0x001fda0003f06270 */
[----:B------:R-:W-:Y:S05]  /*8ef0*/  @!P0 BRA `(.L_x_182) ;  /* 0x0000000000d48947 */ /* 0x000fea0003800000 */
[----:B------:R-:W-:Y:S02]  /*8f00*/  IMAD.SHL.U32 R19, R19, 0x80, RZ ;  /* 0x0000008013137824 */ /* 0x000fe400078e00ff */
[----:B------:R-:W-:Y:S02]  /*8f10*/  IMAD.SHL.U32 R22, R22, 0x40, RZ ;  /* 0x0000004016167824 */ /* 0x000fe400078e00ff */
[----:B------:R-:W-:Y:S02]  /*8f20*/  IMAD.MOV.U32 R7, RZ, RZ, RZ ;  /* 0x000000ffff077224 */ /* 0x000fe400078e00ff */
[----:B------:R-:W-:Y:S02]  /*8f30*/  IMAD.U32 R8, RZ, RZ, UR44 ;  /* 0x0000002cff087e24 */ /* 0x000fe4000f8e00ff */
[----:B------:R-:W-:Y:S02]  /*8f40*/  IMAD.MOV.U32 R0, RZ, RZ, R24 ;  /* 0x000000ffff007224 */ /* 0x000fe400078e0018 */
[----:B------:R-:W-:-:S07]  /*8f50*/  IMAD.MOV.U32 R4, RZ, RZ, R25 ;  /* 0x000000ffff047224 */ /* 0x000fce00078e0019 */
.L_x_188:
[----:B------:R-:W-:Y:S01]  /*8f60*/  IMAD R6, R4, 0x8, R27 ;  /* 0x0000000804067824 */ /* 0x000fe200078e021b */
[----:B------:R-:W-:Y:S02]  /*8f70*/  SHF.L.U32 R3, R0, 0x1f, RZ ;  /* 0x0000001f00037819 */ /* 0x000fe400000006ff */
[----:B------:R-:W-:Y:S02]  /*8f80*/  ISETP.NE.AND P1, PT, R23, RZ, PT ;  /* 0x000000ff1700720c */ /* 0x000fe40003f25270 */
[----:B------:R-:W0:Y:S11]  /*8f90*/  SYNCS.PHASECHK.TRANS64.TRYWAIT P0, [R6+URZ+0x48], R3 ;  /* 0x00004803060075a7 */ /* 0x000e36000800017f */
[----:B------:R-:W1:Y:S01]  /*8fa0*/  @!P1 LDC R5, c[0x0][0x500] ;  /* 0x00014000ff059b82 */ /* 0x000e620000000800 */
[----:B0-----:R-:W-:Y:S05]  /*8fb0*/  @!P0 BRA `(.L_x_185) ;  /* 0x0000001000948947 */ /* 0x001fea0003800000 */
.L_x_214:
[----:B------:R-:W-:Y:S01]  /*8fc0*/  ISETP.NE.AND P0, PT, R23, RZ, PT ;  /* 0x000000ff1700720c */ /* 0x000fe20003f05270 */
[----:B------:R-:W-:-:S04]  /*8fd0*/  UPRMT UR4, UR45, 0x9910, URZ ;  /* 0x000099102d047896 */ /* 0x000fc8000800003f */
[----:B------:R-:W-:-:S08]  /*8fe0*/  UISETP.NE.AND UP0, UPT, UR4, 0x2, UPT ;  /* 0x000000020400788c */ /* 0x000fd0000bf05270 */
[----:B-1----:R1:W-:Y:S01]  /*8ff0*/  @!P0 SYNCS.ARRIVE.TRANS64 RZ, [R6+URZ], R5 ;  /* 0x0000000506ff89a7 */ /* 0x0023e2000800003f */
[----:B------:R-:W-:-:S13]  /*9000*/  PLOP3.LUT P0, PT, PT, PT, UP0, 0x80, 0x0 ;  /* 0x000000000000781c */ /* 0x000fda0003f0f008 */
[----:B-1----:R-:W-:Y:S05]  /*9010*/  @P0 BRA `(.L_x_186) ;  /* 0x0000000000040947 */ /* 0x002fea0003800000 */
[----:B------:R-:W-:Y:S01]  /*9020*/  BPT.TRAP 0x1 ;  /* 0x000000040000795c */ /* 0x000fe20000300000 */
.L_x_186:
[----:B------:R-:W-:-:S13]  /*9030*/  ISETP.NE.AND P0, PT, R28, RZ, PT ;  /* 0x000000ff1c00720c */ /* 0x000fda0003f05270 */
[----:B------:R-:W-:Y:S05]  /*9040*/  @P0 BRA `(.L_x_187) ;  /* 0x0000000000040947 */ /* 0x000fea0003800000 */
[----:B------:R-:W-:Y:S01]  /*9050*/  BPT.TRAP 0x1 ;  /* 0x000000040000795c */ /* 0x000fe20000300000 */
.L_x_187:
[--C-:B0-----:R-:W-:Y:S01]  /*9060*/  IMAD R3, R4, 0x2000, R27.reuse ;  /* 0x0000200004037824 */ /* 0x101fe200078e021b */
[----:B------:R-:W-:Y:S01]  /*9070*/  R2UR UR17, R6 ;  /* 0x00000000061172ca */ /* 0x000fe200000e0000 */
[----:B------:R-:W-:Y:S01]  /*9080*/  IMAD R5, R4, 0x4000, R27 ;  /* 0x0000400004057824 */ /* 0x000fe200078e021b */
[----:B------:R-:W-:Y:S01]  /*9090*/  R2UR UR19, R7 ;  /* 0x00000000071372ca */ /* 0x000fe200000e0000 */
[----:B------:R-:W-:Y:S01]  /*90a0*/  VIADD R8, R8, 0xffffffff ;  /* 0xffffffff08087836 */ /* 0x000fe20000000000 */
[----:B------:R-:W-:Y:S01]  /*90b0*/  R2UR UR16, R3 ;  /* 0x00000000031072ca */ /* 0x000fe200000e0000 */
[----:B------:R-:W-:Y:S01]  /*90c0*/  UIADD3 UR4, UP0, UR36, 0xf0, URZ ;  /* 0x000000f024047890 */ /* 0x000fe2000ff1e03f */
[----:B------:R-:W-:Y:S01]  /*90d0*/  R2UR UR8, R5 ;  /* 0x00000000050872ca */ /* 0x000fe200000e0000 */
[----:B------:R-:W-:Y:S01]  /*90e0*/  UIADD3 UR14, UP1, UR36, 0x1f0, URZ ;  /* 0x000001f0240e7890 */ /* 0x000fe2000ff3e03f */
[----:B------:R-:W-:Y:S01]  /*90f0*/  R2UR UR20, R18 ;  /* 0x00000000121472ca */ /* 0x000fe200000e0000 */
[----:B------:R-:W-:Y:S01]  /*9100*/  UIADD3.X UR5, URZ, UR37, URZ, UP0, !UPT ;  /* 0x000000253f057290 */ /* 0x000fe200087fe43f */
[----:B------:R-:W-:Y:S01]  /*9110*/  R2UR UR18, R22 ;  /* 0x00000000161272ca */ /* 0x000fe200000e0000 */
[----:B------:R-:W-:Y:S01]  /*9120*/  VIADD R4, R4, 0x1 ;  /* 0x0000000104047836 */ /* 0x000fe20000000000 */
[----:B------:R-:W-:Y:S01]  /*9130*/  R2UR UR11, R19 ;  /* 0x00000000130b72ca */ /* 0x000fe200000e0000 */
[----:B------:R-:W-:Y:S01]  /*9140*/  UIADD3.X UR15, URZ, UR37, URZ, UP1, !UPT ;  /* 0x000000253f0f7290 */ /* 0x000fe20008ffe43f */
[----:B------:R-:W-:Y:S01]  /*9150*/  ISETP.GT.AND P1, PT, R8, 0x1, PT ;  /* 0x000000010800780c */ /* 0x000fe20003f24270 */
[----:B------:R-:W-:Y:S01]  /*9160*/  UMOV UR6, 0x0 ;  /* 0x0000000000067882 */ /* 0x000fe20000000000 */
[----:B------:R-:W-:Y:S01]  /*9170*/  ISETP.NE.AND P0, PT, R4, 0x9, PT ;  /* 0x000000090400780c */ /* 0x000fe20003f05270 */
[----:B------:R-:W-:Y:S01]  /*9180*/  UIADD3 UR16, UR16, 0x800, URZ ;  /* 0x0000080010107890 */ /* 0x000fe2000fffe03f */
[----:B------:R-:W-:Y:S01]  /*9190*/  VIADD R7, R7, 0x80 ;  /* 0x0000008007077836 */ /* 0x000fe20000000000 */
[----:B------:R-:W-:Y:S01]  /*91a0*/  UIADD3 UR8, UR8, 0x12800, URZ ;  /* 0x0001280008087890 */ /* 0x000fe2000fffe03f */
[----:B------:R-:W-:Y:S01]  /*91b0*/  SEL R3, RZ, 0x1, P0 ;  /* 0x00000001ff037807 */ /* 0x000fe20000000000 */
[----:B------:R-:W-:Y:S01]  /*91c0*/  UMOV UR7, 0x10000000 ;  /* 0x1000000000077882 */ /* 0x000fe20000000000 */
[----:B------:R-:W-:Y:S01]  /*91d0*/  UMOV UR9, UR17 ;  /* 0x0000001100097c82 */ /* 0x000fe20008000000 */
[----:B------:R-:W-:Y:S01]  /*91e0*/  UMOV UR10, UR19 ;  /* 0x00000013000a7c82 */ /* 0x000fe20008000000 */
[----:B------:R-:W-:Y:S01]  /*91f0*/  UMOV UR12, UR20 ;  /* 0x00000014000c7c82 */ /* 0x000fe20008000000 */
[----:B------:R-:W-:Y:S01]  /*9200*/  LOP3.LUT R0, R0, R3, RZ, 0x3c, !PT ;  /* 0x0000000300007212 */ /* 0x000fe200078e3cff */
[----:B------:R0:W-:Y:S01]  /*9210*/  UTMALDG.3D [UR16], [UR4], desc[UR6] ;  /* 0x00000610040075b4 */ /* 0x0001e20008011000 */
[----:B------:R-:W-:Y:S01]  /*9220*/  SEL R4, R4, RZ, P0 ;  /* 0x000000ff04047207 */ /* 0x000fe20000000000 */
[----:B------:R0:W-:Y:S02]  /*9230*/  UTMALDG.3D [UR8], [UR14], desc[UR6] ;  /* 0x000006080e0075b4 */ /* 0x0001e40008011000 */
[----:B0-----:R-:W-:Y:S05]  /*9240*/  @P1 BRA `(.L_x_188) ;  /* 0xfffffffc00441947 */ /* 0x001fea000383ffff */
.L_x_182:
[----:B------:R-:W-:Y:S05]  /*9250*/  BSYNC B6 ;  /* 0x0000000000067941 */ /* 0x000fea0003800000 */
.L_x_181:
[----:B------:R-:W-:Y:S01]  /*9260*/  LOP3.LUT P2, RZ, R26, 0xff, RZ, 0xc0, !PT ;  /* 0x000000ff1aff7812 */ /* 0x000fe2000784c0ff */
[----:B------:R-:W-:Y:S01]  /*9270*/  VIADD R0, R25, UR39 ;  /* 0x0000002719007c36 */ /* 0x000fe20008000000 */
[----:B------:R-:W-:Y:S01]  /*9280*/  ULDC.64 UR4, c[0x0][0x650] ;  /* 0x0001940000047ab9 */ /* 0x000fe20000000a00 */
[----:B------:R-:W-:Y:S01]  /*9290*/  IMAD.U32 R6, RZ, RZ, UR39 ;  /* 0x00000027ff067e24 */ /* 0x000fe2000f8e00ff */
[----:B------:R-:W-:Y:S01]  /*92a0*/  UISETP.GE.U32.AND UP0, UPT, UR39, 0x9, UPT ;  /* 0x000000092700788c */ /* 0x000fe2000bf06070 */
[----:B------:R-:W-:Y:S01]  /*92b0*/  BSSY B0, `(.L_x_189) ;  /* 0x000006a000007945 */ /* 0x000fe20003800000 */
[----:B------:R-:W-:Y:S01]  /*92c0*/  ISETP.GT.U32.AND P0, PT, R0, 0x8, PT ;  /* 0x000000080000780c */ /* 0x000fe20003f04070 */
[----:B------:R-:W-:Y:S01]  /*92d0*/  IMAD.MOV.U32 R22, RZ, RZ, -0x1 ;  /* 0xffffffffff167424 */ /* 0x000fe200078e00ff */
[----:B------:R-:W-:Y:S01]  /*92e0*/  PRMT R26, RZ, 0x7610, R26 ;  /* 0x00007610ff1a7816 */ /* 0x000fe2000000001a */
[----:B------:R-:W-:Y:S01]  /*92f0*/  IMAD.MOV.U32 R19, RZ, RZ, -0x1 ;  /* 0xffffffffff137424 */ /* 0x000fe200078e00ff */
[----:B------:R-:W-:Y:S01]  /*9300*/  ISETP.LT.U32.AND P0, PT, R6, 0x9, P0 ;  /* 0x000000090600780c */ /* 0x000fe20000701070 */
[----:B------:R-:W-:Y:S01]  /*9310*/  IMAD.MOV.U32 R18, RZ, RZ, -0x1 ;  /* 0xffffffffff127424 */ /* 0x000fe200078e00ff */
[----:B------:R-:W-:Y:S01]  /*9320*/  PLOP3.LUT P1, PT, PT, PT, UP0, 0x80, 0x0 ;  /* 0x000000000000781c */ /* 0x000fe20003f2f008 */
[----:B------:R-:W0:Y:S01]  /*9330*/  @P2 S2R R4, SR_CgaCtaId ;  /* 0x0000000000042919 */ /* 0x000e220000008800 */
[----:B------:R-:W-:-:S04]  /*9340*/  @P2 MOV R3, 0x400 ;  /* 0x0000040000032802 */ /* 0x000fc80000000f00 */
[----:B0-----:R-:W-:Y:S01]  /*9350*/  @P2 LEA R3, R4, R3, 0x18 ;  /* 0x0000000304032211 */ /* 0x001fe200078ec0ff */
[----:B------:R-:W-:-:S03]  /*9360*/  IMAD.WIDE.U32 R4, R0, 0x38e38e39, RZ ;  /* 0x38e38e3900047825 */ /* 0x000fc600078e00ff */
[----:B------:R0:W-:Y:S01]  /*9370*/  @P2 SYNCS.ARRIVE.TRANS64.A1T0 RZ, [R3+URZ+0xc8], RZ ;  /* 0x0000c8ff03ff29a7 */ /* 0x0001e2000810003f */
[----:B------:R-:W-:Y:S02]  /*9380*/  IADD3 R16, P2, R16, UR50, RZ ;  /* 0x0000003210107c10 */ /* 0x000fe4000ff5e0ff */
[----:B------:R-:W-:Y:S02]  /*9390*/  SHF.R.U32.HI R5, RZ, 0x1, R5 ;  /* 0x00000001ff057819 */ /* 0x000fe40000011605 */
[----:B------:R-:W-:Y:S02]  /*93a0*/  IADD3.X R17, R17, UR40, RZ, P2, !PT ;  /* 0x0000002811117c10 */ /* 0x000fe400097fe4ff */
[----:B0-----:R-:W-:Y:S01]  /*93b0*/  SEL R3, RZ, 0x1, !P0 ;  /* 0x00000001ff037807 */ /* 0x001fe20004000000 */
[----:B------:R-:W-:Y:S01]  /*93c0*/  IMAD R25, R5, -0x9, R0 ;  /* 0xfffffff705197824 */ /* 0x000fe200078e0200 */
[----:B------:R-:W-:Y:S02]  /*93d0*/  ISETP.GE.U32.AND P0, PT, R16, UR4, PT ;  /* 0x0000000410007c0c */ /* 0x000fe4000bf06070 */
[----:B------:R-:W-:-:S02]  /*93e0*/  LOP3.LUT R24, R24, R3, RZ, 0x3c, !PT ;  /* 0x0000000318187212 */ /* 0x000fc400078e3cff */
[----:B------:R-:W-:Y:S02]  /*93f0*/  ISETP.GE.U32.AND.EX P0, PT, R17, UR5, PT, P0 ;  /* 0x0000000511007c0c */ /* 0x000fe4000bf06100 */
[----:B------:R-:W-:Y:S02]  /*9400*/  @P1 LOP3.LUT R24, R24, 0x1, R5, 0x78, !PT ;  /* 0x0000000118181812 */ /* 0x000fe400078e7805 */
[----:B------:R-:W-:-:S09]  /*9410*/  PRMT R0, RZ, 0x7610, R0 ;  /* 0x00007610ff007816 */ /* 0x000fd20000000000 */
[----:B------:R-:W-:Y:S05]  /*9420*/  @P0 BRA `(.L_x_190) ;  /* 0x0000000400480947 */ /* 0x000fea0003800000 */
[----:B------:R-:W-:Y:S01]  /*9430*/  ULDC.64 UR4, c[0x0][0x628] ;  /* 0x00018a0000047ab9 */ /* 0x000fe20000000a00 */
[----:B------:R-:W0:Y:S01]  /*9440*/  S2R R3, SR_CTAID.X ;  /* 0x0000000000037919 */ /* 0x000e220000002500 */
[----:B------:R-:W-:Y:S01]  /*9450*/  ISETP.NE.U32.AND P0, PT, RZ, UR4, PT ;  /* 0x00000004ff007c0c */ /* 0x000fe2000bf05070 */
[----:B------:R-:W-:Y:S01]  /*9460*/  ULDC UR7, c[0x0][0x630] ;  /* 0x00018c0000077ab9 */ /* 0x000fe20000000800 */
[----:B------:R-:W-:Y:S01]  /*9470*/  IMAD.MOV.U32 R4, RZ, RZ, R16 ;  /* 0x000000ffff047224 */ /* 0x000fe200078e0010 */
[----:B------:R-:W1:Y:S01]  /*9480*/  S2R R0, SR_CTAID.Y ;  /* 0x0000000000007919 */ /* 0x000e620000002600 */
[----:B------:R-:W-:Y:S01]  /*9490*/  ISETP.NE.AND.EX P0, PT, RZ, UR5, PT, P0 ;  /* 0x00000005ff007c0c */ /* 0x000fe2000bf05300 */
[----:B------:R-:W-:-:S12]  /*94a0*/  IMAD.MOV.U32 R5, RZ, RZ, R17 ;  /* 0x000000ffff057224 */ /* 0x000fd800078e0011 */
[----:B------:R-:W-:Y:S05]  /*94b0*/  @!P0 BRA `(.L_x_191) ;  /* 0x0000000000288947 */ /* 0x000fea0003800000 */
[----:B------:R-:W-:Y:S02]  /*94c0*/  ULDC UR6, c[0x0][0x634] ;  /* 0x00018d0000067ab9 */ /* 0x000fe40000000800 */
[----:B------:R-:W-:-:S05]  /*94d0*/  IADD3 R9, P0, R16, UR6, RZ ;  /* 0x0000000610097c10 */ /* 0x000fca000ff1e0ff */
[----:B------:R-:W-:-:S04]  /*94e0*/  IMAD.X R11, RZ, RZ, R17, P0 ;  /* 0x000000ffff0b7224 */ /* 0x000fc800000e0611 */
[----:B------:R-:W-:-:S04]  /*94f0*/  IMAD.WIDE.U32 R6, R11, UR4, RZ ;  /* 0x000000040b067c25 */ /* 0x000fc8000f8e00ff */
[----:B------:R-:W-:-:S04]  /*9500*/  IMAD.WIDE.U32 R6, P0, R9, UR5, R6 ;  /* 0x0000000509067c25 */ /* 0x000fc8000f800006 */
[----:B------:R-:W-:-:S04]  /*9510*/  IMAD.WIDE.U32 R8, R9, UR4, RZ ;  /* 0x0000000409087c25 */ /* 0x000fc8000f8e00ff */
[----:B------:R-:W-:Y:S01]  /*9520*/  IMAD.X R5, RZ, RZ, RZ, P0 ;  /* 0x000000ffff057224 */ /* 0x000fe200000e06ff */
[----:B------:R-:W-:Y:S01]  /*9530*/  IADD3 RZ, P0, R9, R6, RZ ;  /* 0x0000000609ff7210 */ /* 0x000fe20007f1e0ff */
[----:B------:R-:W-:-:S04]  /*9540*/  IMAD.MOV.U32 R4, RZ, RZ, R7 ;  /* 0x000000ffff047224 */ /* 0x000fc800078e0007 */
[----:B------:R-:W-:-:S08]  /*9550*/  IMAD.WIDE.U32.X R4, R11, UR5, R4, P0 ;  /* 0x000000050b047c25 */ /* 0x000fd000080e0404 */
.L_x_191:
[--C-:B------:R-:W-:Y:S01]  /*9560*/  SHF.R.U64 R18, R4, UR7, R5.reuse ;  /* 0x0000000704127c19 */ /* 0x100fe20008001205 */
[----:B------:R-:W-:Y:S01]  /*9570*/  ULDC.64 UR4, c[0x0][0x620] ;  /* 0x0001880000047ab9 */ /* 0x000fe20000000a00 */
[----:B------:R-:W-:Y:S01]  /*9580*/  SHF.R.U32.HI R4, RZ, UR7, R5 ;  /* 0x00000007ff047c19 */ /* 0x000fe20008011605 */
[----:B------:R-:W-:Y:S01]  /*9590*/  ULDC.64 UR8, c[0x0][0x640] ;  /* 0x0001900000087ab9 */ /* 0x000fe20000000a00 */
[----:B------:R-:W-:Y:S01]  /*95a0*/  IADD3 R7, P0, RZ, -R18, RZ ;  /* 0x80000012ff077210 */ /* 0x000fe20007f1e0ff */
[----:B------:R-:W2:Y:S01]  /*95b0*/  LDC R13, c[0x0][0x148] ;  /* 0x00005200ff0d7b82 */ /* 0x000ea20000000800 */
[----:B0-----:R-:W-:Y:S01]  /*95c0*/  I2FP.F32.U32 R8, R3 ;  /* 0x0000000300087245 */ /* 0x001fe20000201000 */
[----:B------:R-:W-:Y:S02]  /*95d0*/  ULDC UR6, c[0x0][0x608] ;  /* 0x0001820000067ab9 */ /* 0x000fe40000000800 */
[----:B------:R-:W-:Y:S01]  /*95e0*/  IMAD.X R4, RZ, RZ, ~R4, P0 ;  /* 0x000000ffff047224 */ /* 0x000fe200000e0e04 */
[----:B------:R-:W-:-:S03]  /*95f0*/  ISETP.NE.U32.AND P0, PT, RZ, UR8, PT ;  /* 0x00000008ff007c0c */ /* 0x000fc6000bf05070 */
[----:B------:R-:W-:Y:S01]  /*9600*/  IMAD R6, R4, UR4, RZ ;  /* 0x0000000404067c24 */ /* 0x000fe2000f8e02ff */
[----:B------:R-:W-:Y:S01]  /*9610*/  ISETP.NE.AND.EX P0, PT, RZ, UR9, PT, P0 ;  /* 0x00000009ff007c0c */ /* 0x000fe2000bf05300 */
[----:B------:R-:W-:Y:S01]  /*9620*/  IMAD.WIDE.U32 R4, R7, UR4, R16 ;  /* 0x0000000407047c25 */ /* 0x000fe2000f8e0010 */
[----:B------:R-:W-:-:S03]  /*9630*/  ULDC UR4, c[0x0][0x150] ;  /* 0x0000540000047ab9 */ /* 0x000fc60000000800 */
[----:B------:R-:W-:Y:S01]  /*9640*/  FMUL R8, R8, UR4 ;  /* 0x0000000408087c20 */ /* 0x000fe20008400000 */
[----:B------:R-:W-:Y:S01]  /*9650*/  IMAD R7, R7, UR5, R6 ;  /* 0x0000000507077c24 */ /* 0x000fe2000f8e0206 */
[----:B------:R-:W-:Y:S01]  /*9660*/  ULDC UR4, c[0x0][0x618] ;  /* 0x0001860000047ab9 */ /* 0x000fe20000000800 */
[----:B------:R-:W0:Y:S01]  /*9670*/  LDC R6, c[0x0][0x144] ;  /* 0x00005100ff067b82 */ /* 0x000e220000000800 */
[----:B------:R-:W-:Y:S01]  /*9680*/  ULDC UR5, c[0x0][0x154] ;  /* 0x0000550000057ab9 */ /* 0x000fe20000000800 */
[----:B------:R-:W-:Y:S01]  /*9690*/  IMAD.IADD R5, R5, 0x1, R7 ;  /* 0x0000000105057824 */ /* 0x000fe200078e0207 */
[----:B------:R-:W3:Y:S04]  /*96a0*/  F2I.U32.TRUNC.NTZ R8, R8 ;  /* 0x0000000800087305 */ /* 0x000ee8000020f000 */
[----:B------:R-:W-:-:S02]  /*96b0*/  SHF.R.U64 R10, R4, UR4, R5 ;  /* 0x00000004040a7c19 */ /* 0x000fc40008001205 */
[----:B-1----:R-:W-:Y:S02]  /*96c0*/  I2FP.F32.U32 R4, R0 ;  /* 0x0000000000047245 */ /* 0x002fe40000201000 */
[----:B------:R-:W-:Y:S01]  /*96d0*/  SHF.R.U32.HI R5, RZ, UR4, R5 ;  /* 0x00000004ff057c19 */ /* 0x000fe20008011605 */
[----:B------:R-:W-:Y:S02]  /*96e0*/  ULDC UR4, c[0x0][0x658] ;  /* 0x0001960000047ab9 */ /* 0x000fe40000000800 */
[----:B------:R-:W-:Y:S01]  /*96f0*/  FMUL R7, R4, UR5 ;  /* 0x0000000504077c20 */ /* 0x000fe20008400000 */
[--C-:B------:R-:W-:Y:S02]  /*9700*/  SHF.R.U64 R12, R10, UR6, R5.reuse ;  /* 0x000000060a0c7c19 */ /* 0x100fe40008001205 */
[----:B------:R-:W-:Y:S01]  /*9710*/  SHF.R.U32.HI R5, RZ, UR6, R5 ;  /* 0x00000006ff057c19 */ /* 0x000fe20008011605 */
[----:B------:R1:W4:Y:S01]  /*9720*/  F2I.U32.TRUNC.NTZ R14, R7 ;  /* 0x00000007000e7305 */ /* 0x000322000020f000 */
[----:B---3--:R-:W-:-:S02]  /*9730*/  IMAD.MOV R8, RZ, RZ, -R8 ;  /* 0x000000ffff087224 */ /* 0x008fc400078e0a08 */
[--C-:B------:R-:W-:Y:S02]  /*9740*/  SHF.R.U64 R11, R12, UR4, R5.reuse ;  /* 0x000000040c0b7c19 */ /* 0x100fe40008001205 */
[----:B------:R-:W-:Y:S01]  /*9750*/  SHF.R.U32.HI R5, RZ, UR4, R5 ;  /* 0x00000004ff057c19 */ /* 0x000fe20008011605 */
[----:B0-----:R-:W-:Y:S02]  /*9760*/  IMAD R3, R6, R8, R3 ;  /* 0x0000000806037224 */ /* 0x001fe400078e0203 */
[----:B------:R-:W-:Y:S01]  /*9770*/  IMAD.MOV.U32 R4, RZ, RZ, R11 ;  /* 0x000000ffff047224 */ /* 0x000fe200078e000b */
[----:B-12-4-:R-:W-:Y:S06]  /*9780*/  @!P0 BRA `(.L_x_192) ;  /* 0x0000000000288947 */ /* 0x016fec0003800000 */
        /* <DEDUP_REMOVED lines=10> */
.L_x_192:
[----:B------:R-:W-:Y:S01]  /*9830*/  ISETP.NE.AND P0, PT, R2, 0x1, PT ;  /* 0x000000010200780c */ /* 0x000fe20003f05270 */
[----:B------:R-:W-:Y:S01]  /*9840*/  ULDC UR4, c[0x0][0x648] ;  /* 0x0001920000047ab9 */ /* 0x000fe20000000800 */
[----:B------:R-:W-:Y:S01]  /*9850*/  IMAD.MOV R14, RZ, RZ, -R14 ;  /* 0x000000ffff0e7224 */ /* 0x000fe200078e0a0e */
[----:B------:R-:W-:Y:S01]  /*9860*/  SHF.R.U64 R5, R4, UR4, R5 ;  /* 0x0000000404057c19 */ /* 0x000fe20008001205 */
[----:B------:R-:W-:Y:S01]  /*9870*/  ULDC UR4, c[0x0][0x638] ;  /* 0x00018e0000047ab9 */ /* 0x000fe20000000800 */
[----:B------:R-:W-:Y:S01]  /*9880*/  LOP3.LUT R12, R12, UR43, RZ, 0xc0, !PT ;  /* 0x0000002b0c0c7c12 */ /* 0x000fe2000f8ec0ff */
[----:B------:R-:W-:Y:S01]  /*9890*/  ULDC UR5, c[0x0][0x610] ;  /* 0x0001840000057ab9 */ /* 0x000fe20000000800 */
[----:B------:R-:W-:-:S03]  /*98a0*/  LOP3.LUT R22, R10, UR41, RZ, 0xc0, !PT ;  /* 0x000000290a167c12 */ /* 0x000fc6000f8ec0ff */
[----:B------:R-:W-:-:S03]  /*98b0*/  IMAD R12, R5, UR42, R12 ;  /* 0x0000002a050c7c24 */ /* 0x000fc6000f8e020c */
[----:B------:R-:W-:Y:S02]  /*98c0*/  @P0 IMAD R3, R13, R14, R0 ;  /* 0x0000000e0d030224 */ /* 0x000fe400078e0200 */
[----:B------:R-:W-:Y:S02]  /*98d0*/  IMAD.MOV R0, RZ, RZ, -R5 ;  /* 0x000000ffff007224 */ /* 0x000fe400078e0a05 */
[----:B------:R-:W-:Y:S02]  /*98e0*/  IMAD R3, R12, UR5, R3 ;  /* 0x000000050c037c24 */ /* 0x000fe4000f8e0203 */
[----:B------:R-:W-:Y:S01]  /*98f0*/  IMAD R11, R0, UR4, R11 ;  /* 0x00000004000b7c24 */ /* 0x000fe2000f8e020b */
[----:B------:R-:W-:Y:S01]  /*9900*/  ULDC UR4, c[0x0][0x600] ;  /* 0x0001800000047ab9 */ /* 0x000fe20000000800 */
[----:B------:R-:W-:Y:S02]  /*9910*/  IMAD.MOV.U32 R0, RZ, RZ, 0x1 ;  /* 0x00000001ff007424 */ /* 0x000fe400078e00ff */
[----:B------:R-:W-:-:S05]  /*9920*/  IMAD R22, R11, UR4, R22 ;  /* 0x000000040b167c24 */ /* 0x000fca000f8e0216 */
[----:B------:R-:W-:Y:S02]  /*9930*/  SEL R19, R22, R3, !P0 ;  /* 0x0000000316137207 */ /* 0x000fe40004000000 */
[----:B------:R-:W-:-:S07]  /*9940*/  SEL R22, R3, R22, !P0 ;  /* 0x0000001603167207 */ /* 0x000fce0004000000 */
.L_x_190:
[----:B------:R-:W-:Y:S05]  /*9950*/  BSYNC B0 ;  /* 0x0000000000007941 */ /* 0x000fea0003800000 */
.L_x_189:
[----:B------:R-:W-:-:S13]  /*9960*/  LOP3.LUT P0, RZ, R0, 0xff, RZ, 0xc0, !PT ;  /* 0x000000ff00ff7812 */ /* 0x000fda000780c0ff */
[----:B------:R-:W-:Y:S05]  /*9970*/  @P0 BRA `(.L_x_193) ;  /* 0xfffffff0009c0947 */ /* 0x000fea000383ffff */
[----:B------:R-:W-:Y:S05]  /*9980*/  BSYNC B7 ;  /* 0x0000000000077941 */ /* 0x000fea0003800000 */
.L_x_179:
[----:B------:R-:W-:-:S03]  /*9990*/  UMOV UR4, 0xffffffff ;  /* 0xffffffff00047882 */ /* 0x000fc60000000000 */
[----:B------:R-:W-:Y:S05]  /*99a0*/  BRA.DIV UR4, `(.L_x_194) ;  /* 0x0000000a042c7947 */ /* 0x000fea000b800000 */
[----:B------:R-:W-:-:S13]  /*99b0*/  ELECT P6, URZ, PT ;  /* 0x00000000003f782f */ /* 0x000fda00038c0000 */
.L_x_217:
[----:B------:R-:W-:Y:S04]  /*99c0*/  BSSY B0, `(.L_x_195) ;  /* 0x0000059000007945 */ /* 0x000fe80003800000 */
[----:B------:R-:W-:Y:S05]  /*99d0*/  @!P6 BRA `(.L_x_196) ;  /* 0x00000004005ce947 */ /* 0x000fea0003800000 */
[----:B------:R-:W-:-:S04]  /*99e0*/  ULOP3.LUT UR4, UR38, 0x2, URZ, 0xfc, !UPT ;  /* 0x0000000226047892 */ /* 0x000fc8000f8efc3f */
[----:B------:R-:W-:-:S06]  /*99f0*/  UISETP.NE.AND UP0, UPT, UR4, 0x3, UPT ;  /* 0x000000030400788c */ /* 0x000fcc000bf05270 */
[----:B------:R-:W-:-:S13]  /*9a00*/  PLOP3.LUT P0, PT, PT, PT, UP0, 0x80, 0x0 ;  /* 0x000000000000781c */ /* 0x000fda0003f0f008 */
[----:B------:R-:W-:Y:S05]  /*9a10*/  @!P0 BRA `(.L_x_197) ;  /* 0x0000000000048947 */ /* 0x000fea0003800000 */
[----:B------:R-:W-:Y:S01]  /*9a20*/  BPT.TRAP 0x1 ;  /* 0x000000040000795c */ /* 0x000fe20000300000 */
.L_x_197:
[----:B------:R-:W0:Y:S01]  /*9a30*/  S2R R3, SR_CgaCtaId ;  /* 0x0000000000037919 */ /* 0x000e220000008800 */
[----:B------:R-:W-:Y:S02]  /*9a40*/  MOV R0, 0x400 ;  /* 0x0000040000007802 */ /* 0x000fe40000000f00 */
[----:B------:R-:W-:Y:S02]  /*9a50*/  SHF.L.U32 R2, R24, 0x1f, RZ ;  /* 0x0000001f18027819 */ /* 0x000fe400000006ff */
[----:B0-----:R-:W-:-:S05]  /*9a60*/  LEA R0, R3, R0, 0x18 ;  /* 0x0000000003007211 */ /* 0x001fca00078ec0ff */
[----:B------:R-:W-:-:S04]  /*9a70*/  VIADD R0, R0, 0x48 ;  /* 0x0000004800007836 */ /* 0x000fc80000000000 */
[C---:B------:R-:W-:Y:S02]  /*9a80*/  IMAD R5, R25.reuse, 0x8, R0 ;  /* 0x0000000819057824 */ /* 0x040fe400078e0200 */
[----:B------:R-:W-:Y:S02]  /*9a90*/  VIADD R25, R25, 0x1 ;  /* 0x0000000119197836 */ /* 0x000fe40000000000 */
[----:B------:R-:W0:Y:S03]  /*9aa0*/  SYNCS.PHASECHK.TRANS64.TRYWAIT P0, [R5+URZ], R2 ;  /* 0x00000002050075a7 */ /* 0x000e26000800017f */
[----:B------:R-:W-:-:S04]  /*9ab0*/  ISETP.NE.AND P1, PT, R25, 0x9, PT ;  /* 0x000000091900780c */ /* 0x000fc80003f25270 */
[----:B------:R-:W-:Y:S02]  /*9ac0*/  SEL R3, RZ, 0x1, P1 ;  /* 0x00000001ff037807 */ /* 0x000fe40000800000 */
[----:B------:R-:W-:Y:S02]  /*9ad0*/  SEL R25, R25, RZ, P1 ;  /* 0x000000ff19197207 */ /* 0x000fe40000800000 */
[----:B------:R-:W-:-:S03]  /*9ae0*/  LOP3.LUT R24, R24, R3, RZ, 0x3c, !PT ;  /* 0x0000000318187212 */ /* 0x000fc600078e3cff */
[----:B------:R-:W-:Y:S01]  /*9af0*/  IMAD R7, R25, 0x8, R0 ;  /* 0x0000000819077824 */ /* 0x000fe200078e0200 */
[----:B------:R-:W-:Y:S01]  /*9b00*/  SHF.L.U32 R4, R24, 0x1f, RZ ;  /* 0x0000001f18047819 */ /* 0x000fe200000006ff */
[----:B0-----:R-:W-:Y:S06]  /*9b10*/  @!P0 BRA `(.L_x_198) ;  /* 0x0000000400f08947 */ /* 0x001fec0003800000 */
.L_x_218:
[----:B------:R-:W1:Y:S01]  /*9b20*/  SYNCS.PHASECHK.TRANS64.TRYWAIT P0, [R7+URZ], R4 ;  /* 0x00000004070075a7 */ /* 0x000e62000800017f */
[----:B0-----:R-:W-:-:S05]  /*9b30*/  VIADD R2, R25, 0x1 ;  /* 0x0000000119027836 */ /* 0x001fca0000000000 */
[----:B------:R-:W-:-:S04]  /*9b40*/  ISETP.NE.AND P1, PT, R2, 0x9, PT ;  /* 0x000000090200780c */ /* 0x000fc80003f25270 */
[----:B------:R-:W-:Y:S02]  /*9b50*/  SEL R3, RZ, 0x1, P1 ;  /* 0x00000001ff037807 */ /* 0x000fe40000800000 */
[----:B------:R-:W-:Y:S02]  /*9b60*/  SEL R9, R2, RZ, P1 ;  /* 0x000000ff02097207 */ /* 0x000fe40000800000 */
[----:B------:R-:W-:-:S03]  /*9b70*/  LOP3.LUT R24, R24, R3, RZ, 0x3c, !PT ;  /* 0x0000000318187212 */ /* 0x000fc600078e3cff */
[----:B------:R-:W-:Y:S01]  /*9b80*/  IMAD R6, R9, 0x8, R0 ;  /* 0x0000000809067824 */ /* 0x000fe200078e0200 */
[----:B------:R-:W-:Y:S01]  /*9b90*/  SHF.L.U32 R5, R24, 0x1f, RZ ;  /* 0x0000001f18057819 */ /* 0x000fe200000006ff */
[----:B-1----:R-:W-:Y:S06]  /*9ba0*/  @!P0 BRA `(.L_x_199) ;  /* 0x0000000400e08947 */ /* 0x002fec0003800000 */
.L_x_219:
[----:B------:R-:W1:Y:S01]  /*9bb0*/  SYNCS.PHASECHK.TRANS64.TRYWAIT P0, [R6+URZ], R5 ;  /* 0x00000005060075a7 */ /* 0x000e62000800017f */
[----:B------:R-:W-:-:S05]  /*9bc0*/  VIADD R2, R9, 0x1 ;  /* 0x0000000109027836 */ /* 0x000fca0000000000 */
[----:B------:R-:W-:-:S04]  /*9bd0*/  ISETP.NE.AND P1, PT, R2, 0x9, PT ;  /* 0x000000090200780c */ /* 0x000fc80003f25270 */
[----:B------:R-:W-:Y:S02]  /*9be0*/  SEL R3, RZ, 0x1, P1 ;  /* 0x00000001ff037807 */ /* 0x000fe40000800000 */
[----:B0-----:R-:W-:Y:S02]  /*9bf0*/  SEL R7, R2, RZ, P1 ;  /* 0x000000ff02077207 */ /* 0x001fe40000800000 */
[----:B------:R-:W-:-:S03]  /*9c00*/  LOP3.LUT R24, R24, R3, RZ, 0x3c, !PT ;  /* 0x0000000318187212 */ /* 0x000fc600078e3cff */
[----:B------:R-:W-:Y:S01]  /*9c10*/  IMAD R9, R7, 0x8, R0 ;  /* 0x0000000807097824 */ /* 0x000fe200078e0200 */
[----:B------:R-:W-:Y:S01]  /*9c20*/  SHF.L.U32 R4, R24, 0x1f, RZ ;  /* 0x0000001f18047819 */ /* 0x000fe200000006ff */
[----:B-1----:R-:W-:Y:S06]  /*9c30*/  @!P0 BRA `(.L_x_200) ;  /* 0x0000000400d08947 */ /* 0x002fec0003800000 */
.L_x_220:
[----:B------:R-:W1:Y:S01]  /*9c40*/  SYNCS.PHASECHK.TRANS64.TRYWAIT P0, [R9+URZ], R4 ;  /* 0x00000004090075a7 */ /* 0x000e62000800017f */
[----:B------:R-:W-:-:S05]  /*9c50*/  VIADD R2, R7, 0x1 ;  /* 0x0000000107027836 */ /* 0x000fca0000000000 */
[----:B------:R-:W-:-:S04]  /*9c60*/  ISETP.NE.AND P1, PT, R2, 0x9, PT ;  /* 0x000000090200780c */ /* 0x000fc80003f25270 */
[----:B------:R-:W-:Y:S02]  /*9c70*/  SEL R3, RZ, 0x1, P1 ;  /* 0x00000001ff037807 */ /* 0x000fe40000800000 */
[----:B------:R-:W-:Y:S02]  /*9c80*/  SEL R7, R2, RZ, P1 ;  /* 0x000000ff02077207 */ /* 0x000fe40000800000 */
[----:B------:R-:W-:-:S03]  /*9c90*/  LOP3.LUT R24, R24, R3, RZ, 0x3c, !PT ;  /* 0x0000000318187212 */ /* 0x000fc600078e3cff */
[----:B0-----:R-:W-:Y:S01]  /*9ca0*/  IMAD R6, R7, 0x8, R0 ;  /* 0x0000000807067824 */ /* 0x001fe200078e0200 */
[----:B------:R-:W-:Y:S01]  /*9cb0*/  SHF.L.U32 R5, R24, 0x1f, RZ ;  /* 0x0000001f18057819 */ /* 0x000fe200000006ff */
[----:B-1----:R-:W-:Y:S06]  /*9cc0*/  @!P0 BRA `(.L_x_201) ;  /* 0x0000000400c08947 */ /* 0x002fec0003800000 */
.L_x_221:
        /* <DEDUP_REMOVED lines=9> */
.L_x_222:
[----:B------:R-:W1:Y:S01]  /*9d60*/  SYNCS.PHASECHK.TRANS64.TRYWAIT P0, [R9+URZ], R4 ;  /* 0x00000004090075a7 */ /* 0x000e62000800017f */
[----:B------:R-:W-:-:S05]  /*9d70*/  VIADD R2, R7, 0x1 ;  /* 0x0000000107027836 */ /* 0x000fca0000000000 */
[----:B------:R-:W-:-:S04]  /*9d80*/  ISETP.NE.AND P1, PT, R2, 0x9, PT ;  /* 0x000000090200780c */ /* 0x000fc80003f25270 */
[----:B------:R-:W-:Y:S02]  /*9d90*/  SEL R3, RZ, 0x1, P1 ;  /* 0x00000001ff037807 */ /* 0x000fe40000800000 */
[----:B------:R-:W-:Y:S02]  /*9da0*/  SEL R7, R2, RZ, P1 ;  /* 0x000000ff02077207 */ /* 0x000fe40000800000 */
[----:B------:R-:W-:-:S03]  /*9db0*/  LOP3.LUT R24, R24, R3, RZ, 0x3c, !PT ;  /* 0x0000000318187212 */ /* 0x000fc600078e3cff */
[----:B------:R-:W-:Y:S01]  /*9dc0*/  IMAD R8, R7, 0x8, R0 ;  /* 0x0000000807087824 */ /* 0x000fe200078e0200 */
[----:B0-----:R-:W-:Y:S01]  /*9dd0*/  SHF.L.U32 R5, R24, 0x1f, RZ ;  /* 0x0000001f18057819 */ /* 0x001fe200000006ff */
[----:B-1----:R-:W-:Y:S06]  /*9de0*/  @!P0 BRA `(.L_x_203) ;  /* 0x0000000400a08947 */ /* 0x002fec0003800000 */
.L_x_223:
[----:B------:R-:W1:Y:S01]  /*9df0*/  SYNCS.PHASECHK.TRANS64.TRYWAIT P0, [R8+URZ], R5 ;  /* 0x00000005080075a7 */ /* 0x000e62000800017f */
[----:B------:R-:W-:-:S05]  /*9e00*/  VIADD R2, R7, 0x1 ;  /* 0x0000000107027836 */ /* 0x000fca0000000000 */
[----:B------:R-:W-:-:S04]  /*9e10*/  ISETP.NE.AND P1, PT, R2, 0x9, PT ;  /* 0x000000090200780c */ /* 0x000fc80003f25270 */
[----:B------:R-:W-:Y:S02]  /*9e20*/  SEL R3, RZ, 0x1, P1 ;  /* 0x00000001ff037807 */ /* 0x000fe40000800000 */
[----:B------:R-:W-:Y:S02]  /*9e30*/  SEL R7, R2, RZ, P1 ;  /* 0x000000ff02077207 */ /* 0x000fe40000800000 */
[----:B0-----:R-:W-:-:S03]  /*9e40*/  LOP3.LUT R9, R24, R3, RZ, 0x3c, !PT ;  /* 0x0000000318097212 */ /* 0x001fc600078e3cff */
[----:B------:R-:W-:Y:S01]  /*9e50*/  IMAD R11, R7, 0x8, R0 ;  /* 0x00000008070b7824 */ /* 0x000fe200078e0200 */
[----:B------:R-:W-:Y:S01]  /*9e60*/  SHF.L.U32 R6, R9, 0x1f, RZ ;  /* 0x0000001f09067819 */ /* 0x000fe200000006ff */
[----:B-1----:R-:W-:Y:S06]  /*9e70*/  @!P0 BRA `(.L_x_204) ;  /* 0x0000000400908947 */ /* 0x002fec0003800000 */
.L_x_224:
[----:B------:R-:W1:Y:S01]  /*9e80*/  SYNCS.PHASECHK.TRANS64.TRYWAIT P0, [R11+URZ], R6 ;  /* 0x000000060b0075a7 */ /* 0x000e62000800017f */
[----:B------:R-:W-:-:S05]  /*9e90*/  VIADD R2, R7, 0x1 ;  /* 0x0000000107027836 */ /* 0x000fca0000000000 */
[----:B------:R-:W-:-:S04]  /*9ea0*/  ISETP.NE.AND P1, PT, R2, 0x9, PT ;  /* 0x000000090200780c */ /* 0x000fc80003f25270 */
[----:B------:R-:W-:Y:S02]  /*9eb0*/  SEL R4, RZ, 0x1, P1 ;  /* 0x00000001ff047807 */ /* 0x000fe40000800000 */
[----:B------:R-:W-:Y:S02]  /*9ec0*/  SEL R3, R2, RZ, P1 ;  /* 0x000000ff02037207 */ /* 0x000fe40000800000 */
[----:B------:R-:W-:Y:S01]  /*9ed0*/  LOP3.LUT R4, R9, R4, RZ, 0x3c, !PT ;  /* 0x0000000409047212 */ /* 0x000fe200078e3cff */
[----:B-1----:R-:W-:Y:S06]  /*9ee0*/  @!P0 BRA `(.L_x_205) ;  /* 0x0000000400888947 */ /* 0x002fec0003800000 */
.L_x_225:
[----:B------:R-:W-:Y:S01]  /*9ef0*/  IMAD R3, R3, 0x8, R0 ;  /* 0x0000000803037824 */ /* 0x000fe200078e0200 */
[----:B------:R-:W-:-:S07]  /*9f00*/  SHF.L.U32 R0, R4, 0x1f, RZ ;  /* 0x0000001f04007819 */ /* 0x000fce00000006ff */
.L_x_206:
[----:B--2---:R2:W3:Y:S02]  /*9f10*/  SYNCS.PHASECHK.TRANS64.TRYWAIT P0, [R3+URZ], R0 ;  /* 0x00000000030075a7 */ /* 0x0044e4000800017f */
[----:B---3--:R-:W-:Y:S05]  /*9f20*/  @!P0 NANOSLEEP.SYNCS 0x989680 ;  /* 0x009896800000895d */ /* 0x008fea0003900000 */
[----:B------:R-:W3:Y:S02]  /*9f30*/  @!P0 SYNCS.PHASECHK.TRANS64 P0, [R3+URZ], R0 ;  /* 0x00000000030085a7 */ /* 0x000ee4000800007f */
[----:B---3--:R-:W-:Y:S05]  /*9f40*/  @!P0 BRA `(.L_x_206) ;  /* 0xfffffffc00f08947 */ /* 0x008fea000383ffff */
.L_x_196:
[----:B------:R-:W-:Y:S05]  /*9f50*/  BSYNC B0 ;  /* 0x0000000000007941 */ /* 0x000fea0003800000 */
.L_x_195:
[----:B------:R-:W-:Y:S05]  /*9f60*/  EXIT ;  /* 0x000000000000794d */ /* 0x000fea0003800000 */
.L_x_16:
[----:B0-----:R-:W-:-:S04]  /*9f70*/  IMAD.U32 R3, RZ, RZ, UR46 ;  /* 0x0000002eff037e24 */ /* 0x001fc8000f8e00ff */
[----:B------:R0:W1:Y:S03]  /*9f80*/  SYNCS.PHASECHK.TRANS64.TRYWAIT P0, [R3+URZ+-0x8], R0 ;  /* 0xfffff800030075a7 */ /* 0x000066000800017f */
[----:B-1----:R-:W-:Y:S05]  /*9f90*/  @!P0 NANOSLEEP.SYNCS 0x989680 ;  /* 0x009896800000895d */ /* 0x002fea0003900000 */
[----:B------:R-:W1:Y:S02]  /*9fa0*/  @!P0 SYNCS.PHASECHK.TRANS64 P0, [R3+URZ+-0x8], R0 ;  /* 0xfffff800030085a7 */ /* 0x000e64000800007f */
[----:B-1----:R-:W-:Y:S05]  /*9fb0*/  @!P0 BRA `(.L_x_16) ;  /* 0xfffffffc00ec8947 */ /* 0x002fea000383ffff */
[----:B------:R-:W-:Y:S05]  /*9fc0*/  BRA `(.L_x_207) ;  /* 0xffffff7400b87947 */ /* 0x000fea000383ffff */
.L_x_20:
[----:B------:R-:W-:Y:S01]  /*9fd0*/  CS2R R12, SRZ ;  /* 0x00000000000c7805 */ /* 0x000fe2000001ff00 */
[----:B------:R-:W-:Y:S02]  /*9fe0*/  IMAD.MOV.U32 R11, RZ, RZ, 0x1f ;  /* 0x0000001fff0b7424 */ /* 0x000fe400078e00ff */
[----:B------:R-:W-:-:S07]  /*9ff0*/  IMAD.MOV.U32 R15, RZ, RZ, -0x1 ;  /* 0xffffffffff0f7424 */ /* 0x000fce00078e00ff */
[----:B-----5:R-:W-:Y:S05]  /*a000*/  WARPSYNC.COLLECTIVE R15, `(.L_x_208) ;  /* 0x000000000f087348 */ /* 0x020fea0003c00000 */
[----:B------:R0:W1:Y:S02]  /*a010*/  SHFL.IDX P6, R14, R13, R12, R11 ;  /* 0x0000000c0d0e7389 */ /* 0x00006400000c000b */
[----:B01---5:R-:W-:Y:S01]  /*a020*/  ENDCOLLECTIVE ;  /* 0x000000000000791b */ /* 0x023fe20003800000 */
.L_x_208:
[----:B------:R-:W-:Y:S05]  /*a030*/  BRA `(.L_x_209) ;  /* 0xffffff78008c7947 */ /* 0x000fea000383ffff */
.L_x_24:
[----:B-1----:R1:W2:Y:S02]  /*a040*/  SYNCS.PHASECHK.TRANS64.TRYWAIT P1, [R3+URZ], R0 ;  /* 0x00000000030075a7 */ /* 0x0022a4000802017f */
[----:B--2---:R-:W-:Y:S05]  /*a050*/  @!P1 NANOSLEEP.SYNCS 0x989680 ;  /* 0x009896800000995d */ /* 0x004fea0003900000 */
[----:B------:R-:W2:Y:S02]  /*a060*/  @!P1 SYNCS.PHASECHK.TRANS64 P1, [R3+URZ], R0 ;  /* 0x00000000030095a7 */ /* 0x000ea4000802007f */
[----:B--2---:R-:W-:Y:S05]  /*a070*/  @!P1 BRA `(.L_x_24) ;  /* 0xfffffffc00f09947 */ /* 0x004fea000383ffff */
[----:B------:R-:W-:Y:S05]  /*a080*/  BRA `(.L_x_23) ;  /* 0xffffff7800a87947 */ /* 0x000fea000383ffff */
.L_x_29:
[----:B0-----:R0:W1:Y:S02]  /*a090*/  SYNCS.PHASECHK.TRANS64.TRYWAIT P1, [R3+URZ], R114 ;  /* 0x00000072030075a7 */ /* 0x001064000802017f */
[----:B-1----:R-:W-:Y:S05]  /*a0a0*/  @!P1 NANOSLEEP.SYNCS 0x989680 ;  /* 0x009896800000995d */ /* 0x002fea0003900000 */
[----:B------:R-:W1:Y:S02]  /*a0b0*/  @!P1 SYNCS.PHASECHK.TRANS64 P1, [R3+URZ], R114 ;  /* 0x00000072030095a7 */ /* 0x000e64000802007f */
[----:B-1----:R-:W-:Y:S05]  /*a0c0*/  @!P1 BRA `(.L_x_29) ;  /* 0xfffffffc00f09947 */ /* 0x002fea000383ffff */
[----:B------:R-:W-:Y:S05]  /*a0d0*/  BRA `(.L_x_28) ;  /* 0xffffff8400287947 */ /* 0x000fea000383ffff */
.L_x_37:
[----:B0-----:R0:W1:Y:S02]  /*a0e0*/  SYNCS.PHASECHK.TRANS64.TRYWAIT P1, [R15+URZ], R114 ;  /* 0x000000720f0075a7 */ /* 0x001064000802017f */
[----:B-1----:R-:W-:Y:S05]  /*a0f0*/  @!P1 NANOSLEEP.SYNCS 0x989680 ;  /* 0x009896800000995d */ /* 0x002fea0003900000 */
[----:B------:R-:W1:Y:S02]  /*a100*/  @!P1 SYNCS.PHASECHK.TRANS64 P1, [R15+URZ], R114 ;  /* 0x000000720f0095a7 */ /* 0x000e64000802007f */
[----:B-1----:R-:W-:Y:S05]  /*a110*/  @!P1 BRA `(.L_x_37) ;  /* 0xfffffffc00f09947 */ /* 0x002fea000383ffff */
[----:B------:R-:W-:Y:S05]  /*a120*/  BRA `(.L_x_36) ;  /* 0xffffff8c00c07947 */ /* 0x000fea000383ffff */
.L_x_43:
[----:B0-----:R-:W-:-:S04]  /*a130*/  IMAD.U32 R4, RZ, RZ, UR46 ;  /* 0x0000002eff047e24 */ /* 0x001fc8000f8e00ff */
[----:B------:R0:W1:Y:S03]  /*a140*/  SYNCS.PHASECHK.TRANS64.TRYWAIT P0, [R4+URZ+0x8], R3 ;  /* 0x00000803040075a7 */ /* 0x000066000800017f */
[----:B-1----:R-:W-:Y:S05]  /*a150*/  @!P0 NANOSLEEP.SYNCS 0x989680 ;  /* 0x009896800000895d */ /* 0x002fea0003900000 */
[----:B------:R-:W1:Y:S02]  /*a160*/  @!P0 SYNCS.PHASECHK.TRANS64 P0, [R4+URZ+0x8], R3 ;  /* 0x00000803040085a7 */ /* 0x000e64000800007f */
[----:B-1----:R-:W-:Y:S05]  /*a170*/  @!P0 BRA `(.L_x_43) ;  /* 0xfffffffc00ec8947 */ /* 0x002fea000383ffff */
[----:B------:R-:W-:Y:S05]  /*a180*/  BRA `(.L_x_210) ;  /* 0xffffff9800b07947 */ /* 0x000fea000383ffff */
.L_x_180:
[----:B------:R-:W-:Y:S01]  /*a190*/  BSSY B0, `(.L_x_211) ;  /* 0x0000006000007945 */ /* 0x000fe20003800000 */
[----:B------:R-:W-:-:S07]  /*a1a0*/  IMAD.MOV.U32 R15, RZ, RZ, -0x1 ;  /* 0xffffffffff0f7424 */ /* 0x000fce00078e00ff */
[----:B-----5:R-:W-:Y:S05]  /*a1b0*/  WARPSYNC.COLLECTIVE R15, `(.L_x_212) ;  /* 0x000000000f0c7348 */ /* 0x020fea0003c00000 */
[----:B------:R-:W-:Y:S02]  /*a1c0*/  ELECT P6, UR62, PT ;  /* 0x00000000003e782f */ /* 0x000fe400038c0000 */
[----:B------:R-:W-:Y:S01]  /*a1d0*/  MOV R14, UR62 ;  /* 0x0000003e000e7c02 */ /* 0x000fe20008000f00 */
[----:B-----5:R-:W-:Y:S10]  /*a1e0*/  ENDCOLLECTIVE ;  /* 0x000000000000791b */ /* 0x020ff40003800000 */
.L_x_212:
[----:B------:R-:W-:Y:S05]  /*a1f0*/  BSYNC B0 ;  /* 0x0000000000007941 */ /* 0x000fea0003800000 */
.L_x_211:
[----:B------:R-:W-:Y:S05]  /*a200*/  BRA `(.L_x_213) ;  /* 0xffffffe800847947 */ /* 0x000fea000383ffff */
.L_x_185:
[----:B0-----:R0:W2:Y:S02]  /*a210*/  SYNCS.PHASECHK.TRANS64.TRYWAIT P0, [R6+URZ+0x48], R3 ;  /* 0x00004803060075a7 */ /* 0x0010a4000800017f */
[----:B--2---:R-:W-:Y:S05]  /*a220*/  @!P0 NANOSLEEP.SYNCS 0x989680 ;  /* 0x009896800000895d */ /* 0x004fea0003900000 */
[----:B------:R-:W2:Y:S02]  /*a230*/  @!P0 SYNCS.PHASECHK.TRANS64 P0, [R6+URZ+0x48], R3 ;  /* 0x00004803060085a7 */ /* 0x000ea4000800007f */
[----:B--2---:R-:W-:Y:S05]  /*a240*/  @!P0 BRA `(.L_x_185) ;  /* 0xfffffffc00f08947 */ /* 0x004fea000383ffff */
[----:B------:R-:W-:Y:S05]  /*a250*/  BRA `(.L_x_214) ;  /* 0xffffffec00587947 */ /* 0x000fea000383ffff */
.L_x_194:
[----:B------:R-:W-:Y:S01]  /*a260*/  BSSY B0, `(.L_x_215) ;  /* 0x0000006000007945 */ /* 0x000fe20003800000 */
[----:B------:R-:W-:-:S07]  /*a270*/  IMAD.MOV.U32 R15, RZ, RZ, -0x1 ;  /* 0xffffffffff0f7424 */ /* 0x000fce00078e00ff */
[----:B-----5:R-:W-:Y:S05]  /*a280*/  WARPSYNC.COLLECTIVE R15, `(.L_x_216) ;  /* 0x000000000f0c7348 */ /* 0x020fea0003c00000 */
[----:B------:R-:W-:Y:S02]  /*a290*/  ELECT P6, UR62, PT ;  /* 0x00000000003e782f */ /* 0x000fe400038c0000 */
[----:B------:R-:W-:Y:S01]  /*a2a0*/  MOV R14, UR62 ;  /* 0x0000003e000e7c02 */ /* 0x000fe20008000f00 */
[----:B-----5:R-:W-:Y:S10]  /*a2b0*/  ENDCOLLECTIVE ;  /* 0x000000000000791b */ /* 0x020ff40003800000 */
.L_x_216:
[----:B------:R-:W-:Y:S05]  /*a2c0*/  BSYNC B0 ;  /* 0x0000000000007941 */ /* 0x000fea0003800000 */
.L_x_215:
[----:B------:R-:W-:Y:S05]  /*a2d0*/  BRA `(.L_x_217) ;  /* 0xfffffff400b87947 */ /* 0x000fea000383ffff */
.L_x_198:
[----:B0-----:R0:W1:Y:S02]  /*a2e0*/  SYNCS.PHASECHK.TRANS64.TRYWAIT P0, [R5+URZ], R2 ;  /* 0x00000002050075a7 */ /* 0x001064000800017f */
[----:B-1----:R-:W-:Y:S05]  /*a2f0*/  @!P0 NANOSLEEP.SYNCS 0x989680 ;  /* 0x009896800000895d */ /* 0x002fea0003900000 */
[----:B------:R-:W1:Y:S02]  /*a300*/  @!P0 SYNCS.PHASECHK.TRANS64 P0, [R5+URZ], R2 ;  /* 0x00000002050085a7 */ /* 0x000e64000800007f */
[----:B-1----:R-:W-:Y:S05]  /*a310*/  @!P0 BRA `(.L_x_198) ;  /* 0xfffffffc00f08947 */ /* 0x002fea000383ffff */
[----:B------:R-:W-:Y:S05]  /*a320*/  BRA `(.L_x_218) ;  /* 0xfffffff400fc7947 */ /* 0x000fea000383ffff */
.L_x_199:
[----:B0-----:R0:W1:Y:S02]  /*a330*/  SYNCS.PHASECHK.TRANS64.TRYWAIT P0, [R7+URZ], R4 ;  /* 0x00000004070075a7 */ /* 0x001064000800017f */
[----:B-1----:R-:W-:Y:S05]  /*a340*/  @!P0 NANOSLEEP.SYNCS 0x989680 ;  /* 0x009896800000895d */ /* 0x002fea0003900000 */
[----:B------:R-:W1:Y:S02]  /*a350*/  @!P0 SYNCS.PHASECHK.TRANS64 P0, [R7+URZ], R4 ;  /* 0x00000004070085a7 */ /* 0x000e64000800007f */
[----:B-1----:R-:W-:Y:S05]  /*a360*/  @!P0 BRA `(.L_x_199) ;  /* 0xfffffffc00f08947 */ /* 0x002fea000383ffff */
[----:B------:R-:W-:Y:S05]  /*a370*/  BRA `(.L_x_219) ;  /* 0xfffffff8000c7947 */ /* 0x000fea000383ffff */
.L_x_200:
[----:B0-----:R0:W1:Y:S02]  /*a380*/  SYNCS.PHASECHK.TRANS64.TRYWAIT P0, [R6+URZ], R5 ;  /* 0x00000005060075a7 */ /* 0x001064000800017f */
[----:B-1----:R-:W-:Y:S05]  /*a390*/  @!P0 NANOSLEEP.SYNCS 0x989680 ;  /* 0x009896800000895d */ /* 0x002fea0003900000 */
[----:B------:R-:W1:Y:S02]  /*a3a0*/  @!P0 SYNCS.PHASECHK.TRANS64 P0, [R6+URZ], R5 ;  /* 0x00000005060085a7 */ /* 0x000e64000800007f */
[----:B-1----:R-:W-:Y:S05]  /*a3b0*/  @!P0 BRA `(.L_x_200) ;  /* 0xfffffffc00f08947 */ /* 0x002fea000383ffff */
[----:B------:R-:W-:Y:S05]  /*a3c0*/  BRA `(.L_x_220) ;  /* 0xfffffff8001c7947 */ /* 0x000fea000383ffff */
.L_x_201:
[----:B0-----:R0:W1:Y:S02]  /*a3d0*/  SYNCS.PHASECHK.TRANS64.TRYWAIT P0, [R9+URZ], R4 ;  /* 0x00000004090075a7 */ /* 0x001064000800017f */
[----:B-1----:R-:W-:Y:S05]  /*a3e0*/  @!P0 NANOSLEEP.SYNCS 0x989680 ;  /* 0x009896800000895d */ /* 0x002fea0003900000 */
[----:B------:R-:W1:Y:S02]  /*a3f0*/  @!P0 SYNCS.PHASECHK.TRANS64 P0, [R9+URZ], R4 ;  /* 0x00000004090085a7 */ /* 0x000e64000800007f */
[----:B-1----:R-:W-:Y:S05]  /*a400*/  @!P0 BRA `(.L_x_201) ;  /* 0xfffffffc00f08947 */ /* 0x002fea000383ffff */
[----:B------:R-:W-:Y:S05]  /*a410*/  BRA `(.L_x_221) ;  /* 0xfffffff8002c7947 */ /* 0x000fea000383ffff */
.L_x_202:
[----:B0-----:R0:W1:Y:S02]  /*a420*/  SYNCS.PHASECHK.TRANS64.TRYWAIT P0, [R6+URZ], R5 ;  /* 0x00000005060075a7 */ /* 0x001064000800017f */
[----:B-1----:R-:W-:Y:S05]  /*a430*/  @!P0 NANOSLEEP.SYNCS 0x989680 ;  /* 0x009896800000895d */ /* 0x002fea0003900000 */
[----:B------:R-:W1:Y:S02]  /*a440*/  @!P0 SYNCS.PHASECHK.TRANS64 P0, [R6+URZ], R5 ;  /* 0x00000005060085a7 */ /* 0x000e64000800007f */
[----:B-1----:R-:W-:Y:S05]  /*a450*/  @!P0 BRA `(.L_x_202) ;  /* 0xfffffffc00f08947 */ /* 0x002fea000383ffff */
[----:B------:R-:W-:Y:S05]  /*a460*/  BRA `(.L_x_222) ;  /* 0xfffffff8003c7947 */ /* 0x000fea000383ffff */
.L_x_203:
[----:B0-----:R0:W1:Y:S02]  /*a470*/  SYNCS.PHASECHK.TRANS64.TRYWAIT P0, [R9+URZ], R4 ;  /* 0x00000004090075a7 */ /* 0x001064000800017f */
[----:B-1----:R-:W-:Y:S05]  /*a480*/  @!P0 NANOSLEEP.SYNCS 0x989680 ;  /* 0x009896800000895d */ /* 0x002fea0003900000 */
[----:B------:R-:W1:Y:S02]  /*a490*/  @!P0 SYNCS.PHASECHK.TRANS64 P0, [R9+URZ], R4 ;  /* 0x00000004090085a7 */ /* 0x000e64000800007f */
[----:B-1----:R-:W-:Y:S05]  /*a4a0*/  @!P0 BRA `(.L_x_203) ;  /* 0xfffffffc00f08947 */ /* 0x002fea000383ffff */
[----:B------:R-:W-:Y:S05]  /*a4b0*/  BRA `(.L_x_223) ;  /* 0xfffffff8004c7947 */ /* 0x000fea000383ffff */
.L_x_204:
[----:B0-----:R0:W1:Y:S02]  /*a4c0*/  SYNCS.PHASECHK.TRANS64.TRYWAIT P0, [R8+URZ], R5 ;  /* 0x00000005080075a7 */ /* 0x001064000800017f */
[----:B-1----:R-:W-:Y:S05]  /*a4d0*/  @!P0 NANOSLEEP.SYNCS 0x989680 ;  /* 0x009896800000895d */ /* 0x002fea0003900000 */
[----:B------:R-:W1:Y:S02]  /*a4e0*/  @!P0 SYNCS.PHASECHK.TRANS64 P0, [R8+URZ], R5 ;  /* 0x00000005080085a7 */ /* 0x000e64000800007f */
[----:B-1----:R-:W-:Y:S05]  /*a4f0*/  @!P0 BRA `(.L_x_204) ;  /* 0xfffffffc00f08947 */ /* 0x002fea000383ffff */
[----:B------:R-:W-:Y:S05]  /*a500*/  BRA `(.L_x_224) ;  /* 0xfffffff8005c7947 */ /* 0x000fea000383ffff */
.L_x_205:
[----:B-1----:R1:W2:Y:S02]  /*a510*/  SYNCS.PHASECHK.TRANS64.TRYWAIT P0, [R11+URZ], R6 ;  /* 0x000000060b0075a7 */ /* 0x0022a4000800017f */
[----:B--2---:R-:W-:Y:S05]  /*a520*/  @!P0 NANOSLEEP.SYNCS 0x989680 ;  /* 0x009896800000895d */ /* 0x004fea0003900000 */
[----:B------:R-:W2:Y:S02]  /*a530*/  @!P0 SYNCS.PHASECHK.TRANS64 P0, [R11+URZ], R6 ;  /* 0x000000060b0085a7 */ /* 0x000ea4000800007f */
[----:B--2---:R-:W-:Y:S05]  /*a540*/  @!P0 BRA `(.L_x_205) ;  /* 0xfffffffc00f08947 */ /* 0x004fea000383ffff */
[----:B------:R-:W-:Y:S05]  /*a550*/  BRA `(.L_x_225) ;  /* 0xfffffff800647947 */ /* 0x000fea000383ffff */
.L_x_226:
[----:B------:R-:W-:-:S00]  /*a560*/  BRA `(.L_x_226) ;  /* 0xfffffffc00fc7947 */ /* 0x000fc0000383ffff */
[----:B------:R-:W-:-:S00]  /*a570*/  NOP ;  /* 0x0000000000007918 */ /* 0x000fc00000000000 */
        /* <DEDUP_REMOVED lines=8> */
.L_x_227:


//--------------------- .nv.global.init           --------------------------
	.section	.nv.global.init,"aw",@progbits
.nv.global.init:
	.type		$str$24,@object
	.size		$str$24,($str$25 - $str$24)
$str$24:
        /*0000*/ 	.byte	0x28, 0x61, 0x64, 0x64, 0x72, 0x65, 0x73, 0x73, 0x20, 0x26, 0x20, 0x6d, 0x61, 0x73, 0x6b, 0x29
        /*0010*/ 	.byte	0x20, 0x3d, 0x3d, 0x20, 0x30, 0x00
	.type		$str$25,@object
	.size		$str$25,(__unnamed_1 - $str$25)
$str$25:
        /*0016*/ 	.byte	0x2f, 0x74, 0x6d, 0x70, 0x2f, 0x63, 0x75, 0x74, 0x6c, 0x61, 0x73, 0x73, 0x5f, 0x73, 0x77, 0x65
        /*0026*/ 	.byte	0x65, 0x70, 0x5f, 0x73, 0x72, 0x63, 0x2f, 0x69, 0x6e, 0x63, 0x6c, 0x75, 0x64, 0x65, 0x2f, 0x63
        /*0036*/ 	.byte	0x75, 0x74, 0x65, 0x2f, 0x70, 0x6f, 0x69, 0x6e, 0x74, 0x65, 0x72, 0x5f, 0x66, 0x6c, 0x61, 0x67
        /*0046*/ 	.byte	0x67, 0x65, 0x64, 0x2e, 0x68, 0x70, 0x70, 0x00
	.type		__unnamed_1,@object
	.size		__unnamed_1,(__unnamed_2 - __unnamed_1)
__unnamed_1:
        /*004e*/ 	.byte	0x61, 0x75, 0x74, 0x6f, 0x20, 0x63, 0x75, 0x74, 0x65, 0x3a, 0x3a, 0x61, 0x73, 0x5f, 0x70, 0x6f
        /* <DEDUP_REMOVED lines=28> */
	.type		__unnamed_2,@object
	.size		__unnamed_2,(.L_1 - __unnamed_2)
__unnamed_2:
        /* <DEDUP_REMOVED lines=29> */
        /*03ee*/ 	.byte	0x20, 0x26, 0x5d, 0x00
.L_1:


//--------------------- .nv.shared._ZN7cutlass13device_kernelINS_4gemm6kernel13GemmUniversalIN4cute5tupleIJiiiiEEENS1_10collective13CollectiveMmaINS1_39MainloopSm90TmaGmmaRmemAWarpSpecializedILi9ENS5_IJNS4_1CILi1EEESB_SB_EEENS1_32KernelTmaWarpSpecializedPingpongEEENS5_IJNSA_ILi64EEENSA_ILi128EEESG_EEENS_12float_e5m2_tENS5_IJSB_llEEENS_12float_e4m3_tENS5_IJlSB_lEEENS4_8TiledMMAINS4_8MMA_AtomIJNS4_4SM904GMMA31MMA_64x128x32_F32E5M2E4M3_RS_TNILNSP_7ScaleInE1ELSR_1EEEEEENS4_6LayoutISC_NS5_IJNSA_ILi0EEESV_SV_EEEEENS5_IJNS4_10UnderscoreESY_SY_EEEEENS4_13SM90_TMA_LOADENS4_14ComposedLayoutINS4_7SwizzleILi2ELi4ELi3EEENS4_18smem_ptr_flag_bitsILi8EEENSU_INS5_IJSF_NSA_ILi8EEEEEENS5_IJSB_SF_EEEEEEENS4_9Copy_AtomIJNS4_39AutoVectorizingCopyWithAssumedAlignmentILi128EEESI_EEENS4_8identityES11_NS12_INS13_ILi3ELi4ELi3EEES16_NSU_INS5_IJS17_SG_EEENS5_IJSG_SB_EEEEEEEvS1G_EENS_8epilogue10collective6detail29Sm90TmaWarpSpecializedAdapterINS1O_15DefaultEpilogueISI_SL_SL_NS1N_6thread17LinearCombinationISI_Li1EffLNS1S_9ScaleType4KindE0ELNS_15FloatRoundStyleE2ESI_EENS1_15EpilogueDefaultEEEEEvvEEEEvNT_6ParamsE --------------------------
	.section	.nv.shared._ZN7cutlass13device_kernelINS_4gemm6kernel13GemmUniversalIN4cute5tupleIJiiiiEEENS1_10collective13CollectiveMmaINS1_39MainloopSm90TmaGmmaRmemAWarpSpecializedILi9ENS5_IJNS4_1CILi1EEESB_SB_EEENS1_32KernelTmaWarpSpecializedPingpongEEENS5_IJNSA_ILi64EEENSA_ILi128EEESG_EEENS_12float_e5m2_tENS5_IJSB_llEEENS_12float_e4m3_tENS5_IJlSB_lEEENS4_8TiledMMAINS4_8MMA_AtomIJNS4_4SM904GMMA31MMA_64x128x32_F32E5M2E4M3_RS_TNILNSP_7ScaleInE1ELSR_1EEEEEENS4_6LayoutISC_NS5_IJNSA_ILi0EEESV_SV_EEEEENS5_IJNS4_10UnderscoreESY_SY_EEEEENS4_13SM90_TMA_LOADENS4_14ComposedLayoutINS4_7SwizzleILi2ELi4ELi3EEENS4_18smem_ptr_flag_bitsILi8EEENSU_INS5_IJSF_NSA_ILi8EEEEEENS5_IJSB_SF_EEEEEEENS4_9Copy_AtomIJNS4_39AutoVectorizingCopyWithAssumedAlignmentILi128EEESI_EEENS4_8identityES11_NS12_INS13_ILi3ELi4ELi3EEES16_NSU_INS5_IJS17_SG_EEENS5_IJSG_SB_EEEEEEEvS1G_EENS_8epilogue10collective6detail29Sm90TmaWarpSpecializedAdapterINS1O_15DefaultEpilogueISI_SL_SL_NS1N_6thread17LinearCombinationISI_Li1EffLNS1S_9ScaleType4KindE0ELNS_15FloatRoundStyleE2ESI_EENS1_15EpilogueDefaultEEEEEvvEEEEvNT_6ParamsE,"aw",@nobits
	.sectionflags	@""
	.align	16
	.zero		1024


//--------------------- .nv.shared.reserved.0     --------------------------
	.section	.nv.shared.reserved.0,"aw",@nobits
	.weak		__nv_reservedSMEM_offset_0_alias
	.size		__nv_reservedSMEM_offset_0_alias, 0, 0
	.other		__nv_reservedSMEM_offset_0_alias,@"STO_CUDA_RESERVED_SHARED STV_DEFAULT"
__nv_reservedSMEM_offset_0_alias:
	.zero		0


//--------------------- .nv.global                --------------------------
	.section	.nv.global,"aw",@nobits
.nv.global:
	.type		_ZN40_INTERNAL_2ea64170_4_k_cu_6964a64f_207024cute1_E,@object
	.size		_ZN40_INTERNAL_2ea64170_4_k_cu_6964a64f_207024cute1_E,(_ZN40_INTERNAL_2ea64170_4_k_cu_6964a64f_207024cuda3std3__45__cpo6cbeginE - _ZN40_INTERNAL_2ea64170_4_k_cu_6964a64f_207024cute1_E)
_ZN40_INTERNAL_2ea64170_4_k_cu_6964a64f_207024cute1_E:
	.zero		1
	.type		_ZN40_INTERNAL_2ea64170_4_k_cu_6964a64f_207024cuda3std3__45__cpo6cbeginE,@object
	.size		_ZN40_INTERNAL_2ea64170_4_k_cu_6964a64f_207024cuda3std3__45__cpo6cbeginE,(_ZN40_INTERNAL_2ea64170_4_k_cu_6964a64f_207024cuda3std3__48in_placeE - _ZN40_INTERNAL_2ea64170_4_k_cu_6964a64f_207024cuda3std3__45__cpo6cbeginE)
_ZN40_INTERNAL_2ea64170_4_k_cu_6964a64f_207024cuda3std3__45__cpo6cbeginE:
	.zero		1
	.type		_ZN40_INTERNAL_2ea64170_4_k_cu_6964a64f_207024cuda3std3__48in_placeE,@object
	.size		_ZN40_INTERNAL_2ea64170_4_k_cu_6964a64f_207024cuda3std3__48in_placeE,(_ZN40_INTERNAL_2ea64170_4_k_cu_6964a64f_207024cuda3std6ranges3__45__cpo9iter_moveE - _ZN40_INTERNAL_2ea64170_4_k_cu_6964a64f_207024cuda3std3__48in_placeE)
_ZN40_INTERNAL_2ea64170_4_k_cu_6964a64f_207024cuda3std3__48in_placeE:
	.zero		1
	.type		_ZN40_INTERNAL_2ea64170_4_k_cu_6964a64f_207024cuda3std6ranges3__45__cpo9iter_moveE,@object
	.size		_ZN40_INTERNAL_2ea64170_4_k_cu_6964a64f_207024cuda3std6ranges3__45__cpo9iter_moveE,(_ZN40_INTERNAL_2ea64170_4_k_cu_6964a64f_207024cuda3std3__45__cpo5beginE - _ZN40_INTERNAL_2ea64170_4_k_cu_6964a64f_207024cuda3std6ranges3__45__cpo9iter_moveE)
_ZN40_INTERNAL_2ea64170_4_k_cu_6964a64f_207024cuda3std6ranges3__45__cpo9iter_moveE:
	.zero		1
	.type		_ZN40_INTERNAL_2ea64170_4_k_cu_6964a64f_207024cuda3std3__45__cpo5beginE,@object
	.size		_ZN40_INTERNAL_2ea64170_4_k_cu_6964a64f_207024cuda3std3__45__cpo5beginE,(_ZN40_INTERNAL_2ea64170_4_k_cu_6964a64f_207024cuda3std3__442_GLOBAL__N__2ea64170_4_k_cu_6964a64f_207026ignoreE - _ZN40_INTERNAL_2ea64170_4_k_cu_6964a64f_207024cuda3std3__45__cpo5beginE)
_ZN40_INTERNAL_2ea64170_4_k_cu_6964a64f_207024cuda3std3__45__cpo5beginE:
	.zero		1
	.type		_ZN40_INTERNAL_2ea64170_4_k_cu_6964a64f_207024cuda3std3__442_GLOBAL__N__2ea64170_4_k_cu_6964a64f_207026ignoreE,@object
	.size		_ZN40_INTERNAL_2ea64170_4_k_cu_6964a64f_207024cuda3std3__442_GLOBAL__N__2ea64170_4_k_cu_6964a64f_207026ignoreE,(_ZN40_INTERNAL_2ea64170_4_k_cu_6964a64f_207024cute7productE - _ZN40_INTERNAL_2ea64170_4_k_cu_6964a64f_207024cuda3std3__442_GLOBAL__N__2ea64170_4_k_cu_6964a64f_207026ignoreE)
_ZN40_INTERNAL_2ea64170_4_k_cu_6964a64f_207024cuda3std3__442_GLOBAL__N__2ea64170_4_k_cu_6964a64f_207026ignoreE:
	.zero		1
	.type		_ZN40_INTERNAL_2ea64170_4_k_cu_6964a64f_207024cute7productE,@object
	.size		_ZN40_INTERNAL_2ea64170_4_k_cu_6964a64f_207024cute7productE,(_ZN40_INTERNAL_2ea64170_4_k_cu_6964a64f_207024cuda3std3__45__cpo3endE - _ZN40_INTERNAL_2ea64170_4_k_cu_6964a64f_207024cute7productE)
_ZN40_INTERNAL_2ea64170_4_k_cu_6964a64f_207024cute7productE:
	.zero		1
	.type		_ZN40_INTERNAL_2ea64170_4_k_cu_6964a64f_207024cuda3std3__45__cpo3endE,@object
	.size		_ZN40_INTERNAL_2ea64170_4_k_cu_6964a64f_207024cuda3std3__45__cpo3endE,(_ZN40_INTERNAL_2ea64170_4_k_cu_6964a64f_207024cuda3std3__419piecewise_constructE - _ZN40_INTERNAL_2ea64170_4_k_cu_6964a64f_207024cuda3std3__45__cpo3endE)
_ZN40_INTERNAL_2ea64170_4_k_cu_6964a64f_207024cuda3std3__45__cpo3endE:
	.zero		1
	.type		_ZN40_INTERNAL_2ea64170_4_k_cu_6964a64f_207024cuda3std3__419piecewise_constructE,@object
	.size		_ZN40_INTERNAL_2ea64170_4_k_cu_6964a64f_207024cuda3std3__419piecewise_constructE,(_ZN40_INTERNAL_2ea64170_4_k_cu_6964a64f_207024cuda3std3__45__cpo4cendE - _ZN40_INTERNAL_2ea64170_4_k_cu_6964a64f_207024cuda3std3__419piecewise_constructE)
_ZN40_INTERNAL_2ea64170_4_k_cu_6964a64f_207024cuda3std3__419piecewise_constructE:
	.zero		1
	.type		_ZN40_INTERNAL_2ea64170_4_k_cu_6964a64f_207024cuda3std3__45__cpo4cendE,@object
	.size		_ZN40_INTERNAL_2ea64170_4_k_cu_6964a64f_207024cuda3std3__45__cpo4cendE,(_ZN40_INTERNAL_2ea64170_4_k_cu_6964a64f_207024cuda3std6ranges3__45__cpo4swapE - _ZN40_INTERNAL_2ea64170_4_k_cu_6964a64f_207024cuda3std3__45__cpo4cendE)
_ZN40_INTERNAL_2ea64170_4_k_cu_6964a64f_207024cuda3std3__45__cpo4cendE:
	.zero		1
	.type		_ZN40_INTERNAL_2ea64170_4_k_cu_6964a64f_207024cuda3std6ranges3__45__cpo4swapE,@object
	.size		_ZN40_INTERNAL_2ea64170_4_k_cu_6964a64f_207024cuda3std6ranges3__45__cpo4swapE,(.L_9 - _ZN40_INTERNAL_2ea64170_4_k_cu_6964a64f_207024cuda3std6ranges3__45__cpo4swapE)
_ZN40_INTERNAL_2ea64170_4_k_cu_6964a64f_207024cuda3std6ranges3__45__cpo4swapE:
	.zero		1
.L_9:


//--------------------- .nv.constant0._ZN7cutlass13device_kernelINS_4gemm6kernel13GemmUniversalIN4cute5tupleIJiiiiEEENS1_10collective13CollectiveMmaINS1_39MainloopSm90TmaGmmaRmemAWarpSpecializedILi9ENS5_IJNS4_1CILi1EEESB_SB_EEENS1_32KernelTmaWarpSpecializedPingpongEEENS5_IJNSA_ILi64EEENSA_ILi128EEESG_EEENS_12float_e5m2_tENS5_IJSB_llEEENS_12float_e4m3_tENS5_IJlSB_lEEENS4_8TiledMMAINS4_8MMA_AtomIJNS4_4SM904GMMA31MMA_64x128x32_F32E5M2E4M3_RS_TNILNSP_7ScaleInE1ELSR_1EEEEEENS4_6LayoutISC_NS5_IJNSA_ILi0EEESV_SV_EEEEENS5_IJNS4_10UnderscoreESY_SY_EEEEENS4_13SM90_TMA_LOADENS4_14ComposedLayoutINS4_7SwizzleILi2ELi4ELi3EEENS4_18smem_ptr_flag_bitsILi8EEENSU_INS5_IJSF_NSA_ILi8EEEEEENS5_IJSB_SF_EEEEEEENS4_9Copy_AtomIJNS4_39AutoVectorizingCopyWithAssumedAlignmentILi128EEESI_EEENS4_8identityES11_NS12_INS13_ILi3ELi4ELi3EEES16_NSU_INS5_IJS17_SG_EEENS5_IJSG_SB_EEEEEEEvS1G_EENS_8epilogue10collective6detail29Sm90TmaWarpSpecializedAdapterINS1O_15DefaultEpilogueISI_SL_SL_NS1N_6thread17LinearCombinationISI_Li1EffLNS1S_9ScaleType4KindE0ELNS_15FloatRoundStyleE2ESI_EENS1_15EpilogueDefaultEEEEEvvEEEEvNT_6ParamsE --------------------------
	.section	.nv.constant0._ZN7cutlass13device_kernelINS_4gemm6kernel13GemmUniversalIN4cute5tupleIJiiiiEEENS1_10collective13CollectiveMmaINS1_39MainloopSm90TmaGmmaRmemAWarpSpecializedILi9ENS5_IJNS4_1CILi1EEESB_SB_EEENS1_32KernelTmaWarpSpecializedPingpongEEENS5_IJNSA_ILi64EEENSA_ILi128EEESG_EEENS_12float_e5m2_tENS5_IJSB_llEEENS_12float_e4m3_tENS5_IJlSB_lEEENS4_8TiledMMAINS4_8MMA_AtomIJNS4_4SM904GMMA31MMA_64x128x32_F32E5M2E4M3_RS_TNILNSP_7ScaleInE1ELSR_1EEEEEENS4_6LayoutISC_NS5_IJNSA_ILi0EEESV_SV_EEEEENS5_IJNS4_10UnderscoreESY_SY_EEEEENS4_13SM90_TMA_LOADENS4_14ComposedLayoutINS4_7SwizzleILi2ELi4ELi3EEENS4_18smem_ptr_flag_bitsILi8EEENSU_INS5_IJSF_NSA_ILi8EEEEEENS5_IJSB_SF_EEEEEEENS4_9Copy_AtomIJNS4_39AutoVectorizingCopyWithAssumedAlignmentILi128EEESI_EEENS4_8identityES11_NS12_INS13_ILi3ELi4ELi3EEES16_NSU_INS5_IJS17_SG_EEENS5_IJSG_SB_EEEEEEEvS1G_EENS_8epilogue10collective6detail29Sm90TmaWarpSpecializedAdapterINS1O_15DefaultEpilogueISI_SL_SL_NS1N_6thread17LinearCombinationISI_Li1EffLNS1S_9ScaleType4KindE0ELNS_15FloatRoundStyleE2ESI_EENS1_15EpilogueDefaultEEEEEvvEEEEvNT_6ParamsE,"a",@progbits
	.sectionflags	@""
	.align	4
.nv.constant0._ZN7cutlass13device_kernelINS_4gemm6kernel13GemmUniversalIN4cute5tupleIJiiiiEEENS1_10collective13CollectiveMmaINS1_39MainloopSm90TmaGmmaRmemAWarpSpecializedILi9ENS5_IJNS4_1CILi1EEESB_SB_EEENS1_32KernelTmaWarpSpecializedPingpongEEENS5_IJNSA_ILi64EEENSA_ILi128EEESG_EEENS_12float_e5m2_tENS5_IJSB_llEEENS_12float_e4m3_tENS5_IJlSB_lEEENS4_8TiledMMAINS4_8MMA_AtomIJNS4_4SM904GMMA31MMA_64x128x32_F32E5M2E4M3_RS_TNILNSP_7ScaleInE1ELSR_1EEEEEENS4_6LayoutISC_NS5_IJNSA_ILi0EEESV_SV_EEEEENS5_IJNS4_10UnderscoreESY_SY_EEEEENS4_13SM90_TMA_LOADENS4_14ComposedLayoutINS4_7SwizzleILi2ELi4ELi3EEENS4_18smem_ptr_flag_bitsILi8EEENSU_INS5_IJSF_NSA_ILi8EEEEEENS5_IJSB_SF_EEEEEEENS4_9Copy_AtomIJNS4_39AutoVectorizingCopyWithAssumedAlignmentILi128EEESI_EEENS4_8identityES11_NS12_INS13_ILi3ELi4ELi3EEES16_NSU_INS5_IJS17_SG_EEENS5_IJSG_SB_EEEEEEEvS1G_EENS_8epilogue10collective6detail29Sm90TmaWarpSpecializedAdapterINS1O_15DefaultEpilogueISI_SL_SL_NS1N_6thread17LinearCombinationISI_Li1EffLNS1S_9ScaleType4KindE0ELNS_15FloatRoundStyleE2ESI_EENS1_15EpilogueDefaultEEEEEvvEEEEvNT_6ParamsE:
	.zero		1664


//--------------------- SYMBOLS --------------------------

	.type		.nv.reservedSmem.offset0,@object
	.size		.nv.reservedSmem.offset0,0x4
	.type		__assertfail,@function
